//
// Generated by NVIDIA NVVM Compiler
//
// Compiler Build ID: CL-36424714
// Cuda compilation tools, release 13.0, V13.0.88
// Based on NVVM 20.0.0
//

.version 9.0
.target sm_100
.address_size 64

	// .globl	_Z12renderKernel6Cameraiii5SceneP6uchar4
.func  (.param .align 16 .b8 func_retval0[16]) __internal_trig_reduction_slowpathd
(
	.param .b64 __internal_trig_reduction_slowpathd_param_0
)
;
.global .align 8 .b8 __cudart_i2opi_d[144] = {8, 93, 141, 31, 177, 95, 251, 107, 234, 146, 82, 138, 247, 57, 7, 61, 123, 241, 229, 235, 199, 186, 39, 117, 45, 234, 95, 158, 102, 63, 70, 79, 183, 9, 203, 39, 207, 126, 54, 109, 31, 109, 10, 90, 139, 17, 47, 239, 15, 152, 5, 222, 255, 151, 248, 31, 59, 40, 249, 189, 139, 95, 132, 156, 244, 57, 83, 131, 57, 214, 145, 57, 65, 126, 95, 180, 38, 112, 156, 233, 132, 68, 187, 46, 245, 53, 130, 232, 62, 167, 41, 177, 28, 235, 29, 254, 28, 146, 209, 9, 234, 46, 73, 6, 224, 210, 77, 66, 58, 110, 36, 183, 97, 197, 187, 222, 171, 99, 81, 254, 65, 144, 67, 60, 153, 149, 98, 219, 192, 221, 52, 245, 209, 87, 39, 252, 41, 21, 68, 78, 110, 131, 249, 162};

.visible .entry _Z12renderKernel6Cameraiii5SceneP6uchar4(
	.param .align 8 .b8 _Z12renderKernel6Cameraiii5SceneP6uchar4_param_0[56],
	.param .u32 _Z12renderKernel6Cameraiii5SceneP6uchar4_param_1,
	.param .u32 _Z12renderKernel6Cameraiii5SceneP6uchar4_param_2,
	.param .u32 _Z12renderKernel6Cameraiii5SceneP6uchar4_param_3,
	.param .align 8 .b8 _Z12renderKernel6Cameraiii5SceneP6uchar4_param_4[48],
	.param .u64 .ptr .align 1 _Z12renderKernel6Cameraiii5SceneP6uchar4_param_5
)
{
	.reg .pred 	%p<66>;
	.reg .b16 	%rs<32>;
	.reg .b32 	%r<132>;
	.reg .b64 	%rd<19>;
	.reg .b64 	%fd<391>;

	ld.param.u32 	%r50, [_Z12renderKernel6Cameraiii5SceneP6uchar4_param_4+40];
	bfe.u32 	%r52, %r50, 16, 8;
	cvt.u16.u32 	%rs11, %r52;
	bfe.u32 	%r53, %r50, 8, 8;
	cvt.u16.u32 	%rs10, %r53;
	bfe.u32 	%r54, %r50, 0, 8;
	cvt.u16.u32 	%rs9, %r54;
	ld.param.f64 	%fd148, [_Z12renderKernel6Cameraiii5SceneP6uchar4_param_4+32];
	ld.param.f64 	%fd147, [_Z12renderKernel6Cameraiii5SceneP6uchar4_param_4+24];
	ld.param.f64 	%fd146, [_Z12renderKernel6Cameraiii5SceneP6uchar4_param_4+16];
	ld.param.u32 	%r44, [_Z12renderKernel6Cameraiii5SceneP6uchar4_param_4+8];
	ld.param.u64 	%rd2, [_Z12renderKernel6Cameraiii5SceneP6uchar4_param_4];
	ld.param.f64 	%fd145, [_Z12renderKernel6Cameraiii5SceneP6uchar4_param_0+48];
	ld.param.f64 	%fd144, [_Z12renderKernel6Cameraiii5SceneP6uchar4_param_0+40];
	ld.param.f64 	%fd143, [_Z12renderKernel6Cameraiii5SceneP6uchar4_param_0+32];
	ld.param.f64 	%fd142, [_Z12renderKernel6Cameraiii5SceneP6uchar4_param_0+24];
	ld.param.f64 	%fd141, [_Z12renderKernel6Cameraiii5SceneP6uchar4_param_0+16];
	ld.param.f64 	%fd140, [_Z12renderKernel6Cameraiii5SceneP6uchar4_param_0+8];
	ld.param.f64 	%fd139, [_Z12renderKernel6Cameraiii5SceneP6uchar4_param_0];
	ld.param.u32 	%r41, [_Z12renderKernel6Cameraiii5SceneP6uchar4_param_1];
	ld.param.u32 	%r55, [_Z12renderKernel6Cameraiii5SceneP6uchar4_param_2];
	mov.u32 	%r56, %ctaid.x;
	mov.u32 	%r57, %ntid.x;
	mov.u32 	%r58, %tid.x;
	mad.lo.s32 	%r2, %r56, %r57, %r58;
	mov.u32 	%r59, %ctaid.y;
	mov.u32 	%r60, %ntid.y;
	mov.u32 	%r61, %tid.y;
	mad.lo.s32 	%r62, %r59, %r60, %r61;
	setp.ge.s32 	%p3, %r2, %r41;
	setp.ge.s32 	%p4, %r62, %r55;
	or.pred  	%p5, %p3, %p4;
	@%p5 bra 	$L__BB0_45;
	ld.param.u32 	%r101, [_Z12renderKernel6Cameraiii5SceneP6uchar4_param_1];
	not.b32 	%r63, %r62;
	add.s32 	%r64, %r55, %r63;
	mul.lo.s32 	%r4, %r64, %r101;
	sub.f64 	%fd149, %fd142, %fd139;
	sub.f64 	%fd150, %fd143, %fd140;
	sub.f64 	%fd151, %fd144, %fd141;
	mul.f64 	%fd152, %fd150, %fd150;
	fma.rn.f64 	%fd153, %fd149, %fd149, %fd152;
	fma.rn.f64 	%fd154, %fd151, %fd151, %fd153;
	sqrt.rn.f64 	%fd155, %fd154;
	div.rn.f64 	%fd4, %fd149, %fd155;
	div.rn.f64 	%fd5, %fd150, %fd155;
	div.rn.f64 	%fd6, %fd151, %fd155;
	mul.f64 	%fd156, %fd6, 0d0000000000000000;
	sub.f64 	%fd157, %fd5, %fd156;
	sub.f64 	%fd158, %fd156, %fd4;
	mul.f64 	%fd159, %fd4, 0d0000000000000000;
	mul.f64 	%fd160, %fd5, 0d0000000000000000;
	sub.f64 	%fd161, %fd159, %fd160;
	mul.f64 	%fd162, %fd158, %fd158;
	fma.rn.f64 	%fd163, %fd157, %fd157, %fd162;
	fma.rn.f64 	%fd164, %fd161, %fd161, %fd163;
	sqrt.rn.f64 	%fd165, %fd164;
	div.rn.f64 	%fd7, %fd157, %fd165;
	div.rn.f64 	%fd8, %fd158, %fd165;
	div.rn.f64 	%fd9, %fd161, %fd165;
	mul.f64 	%fd166, %fd6, %fd8;
	mul.f64 	%fd167, %fd5, %fd9;
	sub.f64 	%fd168, %fd166, %fd167;
	mul.f64 	%fd169, %fd4, %fd9;
	mul.f64 	%fd170, %fd6, %fd7;
	sub.f64 	%fd171, %fd169, %fd170;
	mul.f64 	%fd172, %fd5, %fd7;
	mul.f64 	%fd173, %fd4, %fd8;
	sub.f64 	%fd174, %fd172, %fd173;
	mul.f64 	%fd175, %fd171, %fd171;
	fma.rn.f64 	%fd176, %fd168, %fd168, %fd175;
	fma.rn.f64 	%fd177, %fd174, %fd174, %fd176;
	sqrt.rn.f64 	%fd178, %fd177;
	div.rn.f64 	%fd10, %fd168, %fd178;
	div.rn.f64 	%fd11, %fd171, %fd178;
	div.rn.f64 	%fd12, %fd174, %fd178;
	mul.f64 	%fd179, %fd145, 0d400921FB54442D18;
	div.rn.f64 	%fd13, %fd179, 0d4076800000000000;
	abs.f64 	%fd14, %fd13;
	setp.neu.f64 	%p6, %fd14, 0d7FF0000000000000;
	@%p6 bra 	$L__BB0_3;
	mov.f64 	%fd185, 0d0000000000000000;
	mul.rn.f64 	%fd383, %fd13, %fd185;
	mov.pred 	%p65, -1;
	bra.uni 	$L__BB0_6;
$L__BB0_3:
	mul.f64 	%fd180, %fd13, 0d3FE45F306DC9C883;
	cvt.rni.s32.f64 	%r111, %fd180;
	cvt.rn.f64.s32 	%fd181, %r111;
	fma.rn.f64 	%fd182, %fd181, 0dBFF921FB54442D18, %fd13;
	fma.rn.f64 	%fd183, %fd181, 0dBC91A62633145C00, %fd182;
	fma.rn.f64 	%fd383, %fd181, 0dB97B839A252049C0, %fd183;
	setp.ltu.f64 	%p7, %fd14, 0d41E0000000000000;
	@%p7 bra 	$L__BB0_5;
	{ // callseq 0, 0
	.param .b64 param0;
	st.param.f64 	[param0], %fd13;
	.param .align 16 .b8 retval0[16];
	call.uni (retval0), 
	__internal_trig_reduction_slowpathd, 
	(
	param0
	);
	ld.param.f64 	%fd383, [retval0];
	ld.param.b32 	%r111, [retval0+8];
	} // callseq 0
$L__BB0_5:
	and.b32  	%r66, %r111, 1;
	setp.eq.b32 	%p8, %r66, 1;
	not.pred 	%p65, %p8;
$L__BB0_6:
	mul.f64 	%fd186, %fd383, %fd383;
	fma.rn.f64 	%fd187, %fd186, 0d3EE48DAC2799BCB9, 0dBEF9757C5B27EBB1;
	fma.rn.f64 	%fd188, %fd187, %fd186, 0d3F0980E90FD91E04;
	fma.rn.f64 	%fd189, %fd188, %fd186, 0dBEFAE2B0417D7E1D;
	fma.rn.f64 	%fd190, %fd189, %fd186, 0d3F119F5341BFBA57;
	fma.rn.f64 	%fd191, %fd190, %fd186, 0d3F15E791A00F6919;
	fma.rn.f64 	%fd192, %fd191, %fd186, 0d3F2FF2E7FADEC73A;
	fma.rn.f64 	%fd193, %fd192, %fd186, 0d3F434BC1B206DA62;
	fma.rn.f64 	%fd194, %fd193, %fd186, 0d3F57DB18EF2F83F9;
	fma.rn.f64 	%fd195, %fd194, %fd186, 0d3F6D6D2E7AE49FBC;
	fma.rn.f64 	%fd196, %fd195, %fd186, 0d3F8226E3A816A776;
	fma.rn.f64 	%fd197, %fd196, %fd186, 0d3F9664F485D25660;
	fma.rn.f64 	%fd198, %fd197, %fd186, 0d3FABA1BA1BABF31D;
	fma.rn.f64 	%fd199, %fd198, %fd186, 0d3FC11111111105D2;
	fma.rn.f64 	%fd200, %fd199, %fd186, 0d3FD555555555555E;
	mul.f64 	%fd20, %fd186, %fd200;
	fma.rn.f64 	%fd384, %fd20, %fd383, %fd383;
	@%p65 bra 	$L__BB0_8;
	sub.f64 	%fd201, %fd384, %fd383;
	neg.f64 	%fd202, %fd201;
	fma.rn.f64 	%fd203, %fd20, %fd383, %fd202;
	rcp.approx.ftz.f64 	%fd204, %fd384;
	neg.f64 	%fd205, %fd384;
	fma.rn.f64 	%fd206, %fd205, %fd204, 0d3FF0000000000000;
	fma.rn.f64 	%fd207, %fd206, %fd206, %fd206;
	fma.rn.f64 	%fd208, %fd207, %fd204, %fd204;
	neg.f64 	%fd209, %fd208;
	fma.rn.f64 	%fd210, %fd384, %fd209, 0d3FF0000000000000;
	fma.rn.f64 	%fd211, %fd209, %fd203, %fd210;
	fma.rn.f64 	%fd384, %fd211, %fd209, %fd209;
$L__BB0_8:
	ld.param.u32 	%r104, [_Z12renderKernel6Cameraiii5SceneP6uchar4_param_3];
	setp.lt.s32 	%p10, %r104, 1;
	mov.b32 	%r119, 0;
	mov.u32 	%r118, %r119;
	mov.u32 	%r117, %r119;
	@%p10 bra 	$L__BB0_44;
	rcp.rn.f64 	%fd24, %fd384;
	setp.lt.s32 	%p11, %r44, 1;
	@%p11 bra 	$L__BB0_43;
	ld.param.u32 	%r102, [_Z12renderKernel6Cameraiii5SceneP6uchar4_param_1];
	cvt.rn.f64.u32 	%fd212, %r55;
	cvt.rn.f64.s32 	%fd213, %r102;
	div.rn.f64 	%fd25, %fd212, %fd213;
	mul.f64 	%fd26, %fd6, %fd24;
	mul.f64 	%fd27, %fd5, %fd24;
	mul.f64 	%fd28, %fd4, %fd24;
	mov.b32 	%r112, 0;
	mov.u32 	%r117, %r112;
	mov.u32 	%r118, %r112;
	mov.u32 	%r119, %r112;
$L__BB0_11:
	ld.param.u32 	%r106, [_Z12renderKernel6Cameraiii5SceneP6uchar4_param_3];
	ld.param.u32 	%r103, [_Z12renderKernel6Cameraiii5SceneP6uchar4_param_1];
	cvt.rn.f64.u32 	%fd214, %r112;
	add.f64 	%fd215, %fd214, 0d3FE0000000000000;
	cvt.rn.f64.u32 	%fd216, %r106;
	div.rn.f64 	%fd217, %fd215, %fd216;
	cvt.rn.f64.s32 	%fd218, %r2;
	add.f64 	%fd219, %fd217, %fd218;
	cvt.rn.f64.s32 	%fd220, %r103;
	add.f64 	%fd221, %fd220, 0dBFF0000000000000;
	div.rn.f64 	%fd222, %fd219, %fd221;
	fma.rn.f64 	%fd223, %fd222, 0d4000000000000000, 0dBFF0000000000000;
	mul.f64 	%fd29, %fd7, %fd223;
	mul.f64 	%fd30, %fd8, %fd223;
	mul.f64 	%fd31, %fd9, %fd223;
	mov.b32 	%r116, 0;
$L__BB0_12:
	ld.param.u32 	%r107, [_Z12renderKernel6Cameraiii5SceneP6uchar4_param_3];
	setp.eq.s32 	%p12, %r44, 1;
	cvt.rn.f64.u32 	%fd226, %r116;
	add.f64 	%fd227, %fd226, 0d3FE0000000000000;
	cvt.rn.f64.u32 	%fd228, %r107;
	div.rn.f64 	%fd229, %fd227, %fd228;
	mov.u32 	%r74, %ctaid.y;
	mov.u32 	%r75, %ntid.y;
	mov.u32 	%r76, %tid.y;
	mad.lo.s32 	%r77, %r74, %r75, %r76;
	cvt.rn.f64.u32 	%fd230, %r77;
	add.f64 	%fd231, %fd229, %fd230;
	cvt.rn.f64.u32 	%fd232, %r55;
	add.f64 	%fd233, %fd232, 0dBFF0000000000000;
	div.rn.f64 	%fd234, %fd231, %fd233;
	fma.rn.f64 	%fd235, %fd234, 0d4000000000000000, 0dBFF0000000000000;
	mul.f64 	%fd236, %fd25, %fd235;
	fma.rn.f64 	%fd237, %fd10, %fd236, %fd29;
	add.f64 	%fd238, %fd28, %fd237;
	fma.rn.f64 	%fd239, %fd11, %fd236, %fd30;
	add.f64 	%fd240, %fd27, %fd239;
	fma.rn.f64 	%fd241, %fd12, %fd236, %fd31;
	add.f64 	%fd242, %fd26, %fd241;
	mul.f64 	%fd243, %fd240, %fd240;
	fma.rn.f64 	%fd244, %fd238, %fd238, %fd243;
	fma.rn.f64 	%fd245, %fd242, %fd242, %fd244;
	sqrt.rn.f64 	%fd246, %fd245;
	div.rn.f64 	%fd32, %fd238, %fd246;
	div.rn.f64 	%fd33, %fd240, %fd246;
	div.rn.f64 	%fd34, %fd242, %fd246;
	mov.b32 	%r128, -1;
	mov.f64 	%fd390, 0d0000000000000000;
	mov.b32 	%r126, 0;
	@%p12 bra 	$L__BB0_25;
	mov.b32 	%r128, -1;
	mov.f64 	%fd390, 0d0000000000000000;
	mov.b32 	%r120, 0;
$L__BB0_14:
	cvta.to.global.u64 	%rd4, %rd2;
	mul.wide.u32 	%rd5, %r120, 80;
	add.s64 	%rd1, %rd4, %rd5;
	ld.global.f64 	%fd248, [%rd1+24];
	ld.global.f64 	%fd36, [%rd1];
	sub.f64 	%fd37, %fd248, %fd36;
	ld.global.f64 	%fd249, [%rd1+32];
	ld.global.f64 	%fd38, [%rd1+8];
	sub.f64 	%fd39, %fd249, %fd38;
	ld.global.f64 	%fd250, [%rd1+40];
	ld.global.f64 	%fd40, [%rd1+16];
	sub.f64 	%fd41, %fd250, %fd40;
	ld.global.f64 	%fd251, [%rd1+48];
	sub.f64 	%fd42, %fd251, %fd36;
	ld.global.f64 	%fd252, [%rd1+56];
	sub.f64 	%fd43, %fd252, %fd38;
	ld.global.f64 	%fd253, [%rd1+64];
	sub.f64 	%fd44, %fd253, %fd40;
	mul.f64 	%fd254, %fd33, %fd44;
	mul.f64 	%fd255, %fd34, %fd43;
	sub.f64 	%fd45, %fd254, %fd255;
	mul.f64 	%fd256, %fd34, %fd42;
	mul.f64 	%fd257, %fd32, %fd44;
	sub.f64 	%fd46, %fd256, %fd257;
	mul.f64 	%fd258, %fd32, %fd43;
	mul.f64 	%fd259, %fd33, %fd42;
	sub.f64 	%fd47, %fd258, %fd259;
	mul.f64 	%fd260, %fd39, %fd46;
	fma.rn.f64 	%fd261, %fd37, %fd45, %fd260;
	fma.rn.f64 	%fd48, %fd41, %fd47, %fd261;
	abs.f64 	%fd262, %fd48;
	setp.lt.f64 	%p13, %fd262, 0d3DDB7CDFD9D7BDBB;
	@%p13 bra 	$L__BB0_19;
	rcp.rn.f64 	%fd49, %fd48;
	sub.f64 	%fd50, %fd139, %fd36;
	sub.f64 	%fd51, %fd140, %fd38;
	sub.f64 	%fd52, %fd141, %fd40;
	mul.f64 	%fd263, %fd46, %fd51;
	fma.rn.f64 	%fd264, %fd45, %fd50, %fd263;
	fma.rn.f64 	%fd265, %fd47, %fd52, %fd264;
	mul.f64 	%fd53, %fd49, %fd265;
	setp.lt.f64 	%p14, %fd53, 0d0000000000000000;
	setp.gt.f64 	%p15, %fd53, 0d3FF0000000000000;
	or.pred  	%p16, %p14, %p15;
	@%p16 bra 	$L__BB0_19;
	mul.f64 	%fd266, %fd41, %fd51;
	mul.f64 	%fd267, %fd39, %fd52;
	sub.f64 	%fd54, %fd266, %fd267;
	mul.f64 	%fd268, %fd37, %fd52;
	mul.f64 	%fd269, %fd41, %fd50;
	sub.f64 	%fd55, %fd268, %fd269;
	mul.f64 	%fd270, %fd39, %fd50;
	mul.f64 	%fd271, %fd37, %fd51;
	sub.f64 	%fd56, %fd270, %fd271;
	mul.f64 	%fd272, %fd33, %fd55;
	fma.rn.f64 	%fd273, %fd32, %fd54, %fd272;
	fma.rn.f64 	%fd274, %fd34, %fd56, %fd273;
	mul.f64 	%fd275, %fd49, %fd274;
	setp.lt.f64 	%p17, %fd275, 0d0000000000000000;
	add.f64 	%fd276, %fd53, %fd275;
	setp.gt.f64 	%p18, %fd276, 0d3FF0000000000000;
	or.pred  	%p19, %p17, %p18;
	@%p19 bra 	$L__BB0_19;
	mul.f64 	%fd277, %fd43, %fd55;
	fma.rn.f64 	%fd278, %fd42, %fd54, %fd277;
	fma.rn.f64 	%fd279, %fd44, %fd56, %fd278;
	mul.f64 	%fd57, %fd49, %fd279;
	setp.lt.f64 	%p20, %fd57, 0d0000000000000000;
	@%p20 bra 	$L__BB0_19;
	setp.lt.s32 	%p21, %r128, 0;
	setp.lt.f64 	%p22, %fd57, %fd390;
	or.pred  	%p23, %p21, %p22;
	selp.b32 	%r128, %r120, %r128, %p23;
	selp.f64 	%fd390, %fd57, %fd390, %p23;
$L__BB0_19:
	ld.global.f64 	%fd280, [%rd1+104];
	ld.global.f64 	%fd60, [%rd1+80];
	sub.f64 	%fd61, %fd280, %fd60;
	ld.global.f64 	%fd281, [%rd1+112];
	ld.global.f64 	%fd62, [%rd1+88];
	sub.f64 	%fd63, %fd281, %fd62;
	ld.global.f64 	%fd282, [%rd1+120];
	ld.global.f64 	%fd64, [%rd1+96];
	sub.f64 	%fd65, %fd282, %fd64;
	ld.global.f64 	%fd283, [%rd1+128];
	sub.f64 	%fd66, %fd283, %fd60;
	ld.global.f64 	%fd284, [%rd1+136];
	sub.f64 	%fd67, %fd284, %fd62;
	ld.global.f64 	%fd285, [%rd1+144];
	sub.f64 	%fd68, %fd285, %fd64;
	mul.f64 	%fd286, %fd33, %fd68;
	mul.f64 	%fd287, %fd34, %fd67;
	sub.f64 	%fd69, %fd286, %fd287;
	mul.f64 	%fd288, %fd34, %fd66;
	mul.f64 	%fd289, %fd32, %fd68;
	sub.f64 	%fd70, %fd288, %fd289;
	mul.f64 	%fd290, %fd32, %fd67;
	mul.f64 	%fd291, %fd33, %fd66;
	sub.f64 	%fd71, %fd290, %fd291;
	mul.f64 	%fd292, %fd63, %fd70;
	fma.rn.f64 	%fd293, %fd61, %fd69, %fd292;
	fma.rn.f64 	%fd72, %fd65, %fd71, %fd293;
	abs.f64 	%fd294, %fd72;
	setp.lt.f64 	%p24, %fd294, 0d3DDB7CDFD9D7BDBB;
	@%p24 bra 	$L__BB0_24;
	rcp.rn.f64 	%fd73, %fd72;
	sub.f64 	%fd74, %fd139, %fd60;
	sub.f64 	%fd75, %fd140, %fd62;
	sub.f64 	%fd76, %fd141, %fd64;
	mul.f64 	%fd295, %fd70, %fd75;
	fma.rn.f64 	%fd296, %fd69, %fd74, %fd295;
	fma.rn.f64 	%fd297, %fd71, %fd76, %fd296;
	mul.f64 	%fd77, %fd73, %fd297;
	setp.lt.f64 	%p25, %fd77, 0d0000000000000000;
	setp.gt.f64 	%p26, %fd77, 0d3FF0000000000000;
	or.pred  	%p27, %p25, %p26;
	@%p27 bra 	$L__BB0_24;
	mul.f64 	%fd298, %fd65, %fd75;
	mul.f64 	%fd299, %fd63, %fd76;
	sub.f64 	%fd78, %fd298, %fd299;
	mul.f64 	%fd300, %fd61, %fd76;
	mul.f64 	%fd301, %fd65, %fd74;
	sub.f64 	%fd79, %fd300, %fd301;
	mul.f64 	%fd302, %fd63, %fd74;
	mul.f64 	%fd303, %fd61, %fd75;
	sub.f64 	%fd80, %fd302, %fd303;
	mul.f64 	%fd304, %fd33, %fd79;
	fma.rn.f64 	%fd305, %fd32, %fd78, %fd304;
	fma.rn.f64 	%fd306, %fd34, %fd80, %fd305;
	mul.f64 	%fd307, %fd73, %fd306;
	setp.lt.f64 	%p28, %fd307, 0d0000000000000000;
	add.f64 	%fd308, %fd77, %fd307;
	setp.gt.f64 	%p29, %fd308, 0d3FF0000000000000;
	or.pred  	%p30, %p28, %p29;
	@%p30 bra 	$L__BB0_24;
	mul.f64 	%fd309, %fd67, %fd79;
	fma.rn.f64 	%fd310, %fd66, %fd78, %fd309;
	fma.rn.f64 	%fd311, %fd68, %fd80, %fd310;
	mul.f64 	%fd81, %fd73, %fd311;
	setp.lt.f64 	%p31, %fd81, 0d0000000000000000;
	@%p31 bra 	$L__BB0_24;
	setp.lt.s32 	%p32, %r128, 0;
	setp.lt.f64 	%p33, %fd81, %fd390;
	or.pred  	%p34, %p32, %p33;
	add.s32 	%r80, %r120, 1;
	selp.b32 	%r128, %r80, %r128, %p34;
	selp.f64 	%fd390, %fd81, %fd390, %p34;
$L__BB0_24:
	add.s32 	%r120, %r120, 2;
	and.b32  	%r126, %r44, 2147483646;
	setp.eq.s32 	%p35, %r120, %r126;
	@%p35 bra 	$L__BB0_25;
	bra.uni 	$L__BB0_14;
$L__BB0_25:
	and.b32  	%r81, %r44, 1;
	setp.eq.b32 	%p36, %r81, 1;
	not.pred 	%p37, %p36;
	@%p37 bra 	$L__BB0_40;
	cvta.to.global.u64 	%rd6, %rd2;
	mul.wide.u32 	%rd7, %r126, 80;
	add.s64 	%rd8, %rd6, %rd7;
	ld.global.f64 	%fd312, [%rd8+24];
	ld.global.f64 	%fd115, [%rd8];
	sub.f64 	%fd116, %fd312, %fd115;
	ld.global.f64 	%fd313, [%rd8+32];
	ld.global.f64 	%fd117, [%rd8+8];
	sub.f64 	%fd118, %fd313, %fd117;
	ld.global.f64 	%fd314, [%rd8+40];
	ld.global.f64 	%fd119, [%rd8+16];
	sub.f64 	%fd120, %fd314, %fd119;
	ld.global.f64 	%fd315, [%rd8+48];
	sub.f64 	%fd121, %fd315, %fd115;
	ld.global.f64 	%fd316, [%rd8+56];
	sub.f64 	%fd122, %fd316, %fd117;
	ld.global.f64 	%fd317, [%rd8+64];
	sub.f64 	%fd123, %fd317, %fd119;
	mul.f64 	%fd318, %fd33, %fd123;
	mul.f64 	%fd319, %fd34, %fd122;
	sub.f64 	%fd124, %fd318, %fd319;
	mul.f64 	%fd320, %fd34, %fd121;
	mul.f64 	%fd321, %fd32, %fd123;
	sub.f64 	%fd125, %fd320, %fd321;
	mul.f64 	%fd322, %fd32, %fd122;
	mul.f64 	%fd323, %fd33, %fd121;
	sub.f64 	%fd126, %fd322, %fd323;
	mul.f64 	%fd324, %fd118, %fd125;
	fma.rn.f64 	%fd325, %fd116, %fd124, %fd324;
	fma.rn.f64 	%fd127, %fd120, %fd126, %fd325;
	abs.f64 	%fd326, %fd127;
	setp.lt.f64 	%p38, %fd326, 0d3DDB7CDFD9D7BDBB;
	@%p38 bra 	$L__BB0_40;
	rcp.rn.f64 	%fd128, %fd127;
	sub.f64 	%fd129, %fd139, %fd115;
	sub.f64 	%fd130, %fd140, %fd117;
	sub.f64 	%fd131, %fd141, %fd119;
	mul.f64 	%fd327, %fd125, %fd130;
	fma.rn.f64 	%fd328, %fd124, %fd129, %fd327;
	fma.rn.f64 	%fd329, %fd126, %fd131, %fd328;
	mul.f64 	%fd132, %fd128, %fd329;
	setp.lt.f64 	%p39, %fd132, 0d0000000000000000;
	setp.gt.f64 	%p40, %fd132, 0d3FF0000000000000;
	or.pred  	%p41, %p39, %p40;
	@%p41 bra 	$L__BB0_40;
	mul.f64 	%fd330, %fd120, %fd130;
	mul.f64 	%fd331, %fd118, %fd131;
	sub.f64 	%fd133, %fd330, %fd331;
	mul.f64 	%fd332, %fd116, %fd131;
	mul.f64 	%fd333, %fd120, %fd129;
	sub.f64 	%fd134, %fd332, %fd333;
	mul.f64 	%fd334, %fd118, %fd129;
	mul.f64 	%fd335, %fd116, %fd130;
	sub.f64 	%fd135, %fd334, %fd335;
	mul.f64 	%fd336, %fd33, %fd134;
	fma.rn.f64 	%fd337, %fd32, %fd133, %fd336;
	fma.rn.f64 	%fd338, %fd34, %fd135, %fd337;
	mul.f64 	%fd339, %fd128, %fd338;
	setp.lt.f64 	%p42, %fd339, 0d0000000000000000;
	add.f64 	%fd340, %fd132, %fd339;
	setp.gt.f64 	%p43, %fd340, 0d3FF0000000000000;
	or.pred  	%p44, %p42, %p43;
	@%p44 bra 	$L__BB0_40;
	mul.f64 	%fd341, %fd122, %fd134;
	fma.rn.f64 	%fd342, %fd121, %fd133, %fd341;
	fma.rn.f64 	%fd343, %fd123, %fd135, %fd342;
	mul.f64 	%fd136, %fd128, %fd343;
	setp.lt.f64 	%p45, %fd136, 0d0000000000000000;
	@%p45 bra 	$L__BB0_40;
	setp.lt.s32 	%p46, %r128, 0;
	setp.lt.f64 	%p47, %fd136, %fd390;
	or.pred  	%p48, %p46, %p47;
	selp.b32 	%r128, %r126, %r128, %p48;
	selp.f64 	%fd390, %fd136, %fd390, %p48;
	bra.uni 	$L__BB0_40;
$L__BB0_31:
	fma.rn.f64 	%fd84, %fd32, %fd390, %fd139;
	fma.rn.f64 	%fd85, %fd33, %fd390, %fd140;
	fma.rn.f64 	%fd86, %fd34, %fd390, %fd141;
	sub.f64 	%fd344, %fd146, %fd84;
	sub.f64 	%fd345, %fd147, %fd85;
	sub.f64 	%fd346, %fd148, %fd86;
	mul.f64 	%fd347, %fd345, %fd345;
	fma.rn.f64 	%fd348, %fd344, %fd344, %fd347;
	fma.rn.f64 	%fd349, %fd346, %fd346, %fd348;
	sqrt.rn.f64 	%fd87, %fd349;
	div.rn.f64 	%fd88, %fd344, %fd87;
	div.rn.f64 	%fd89, %fd345, %fd87;
	div.rn.f64 	%fd90, %fd346, %fd87;
	mov.b32 	%r124, 0;
$L__BB0_32:
	setp.eq.s32 	%p50, %r124, %r128;
	@%p50 bra 	$L__BB0_38;
	cvta.to.global.u64 	%rd9, %rd2;
	mul.wide.u32 	%rd10, %r124, 80;
	add.s64 	%rd11, %rd9, %rd10;
	ld.global.f64 	%fd350, [%rd11+24];
	ld.global.f64 	%fd91, [%rd11];
	sub.f64 	%fd92, %fd350, %fd91;
	ld.global.f64 	%fd351, [%rd11+32];
	ld.global.f64 	%fd93, [%rd11+8];
	sub.f64 	%fd94, %fd351, %fd93;
	ld.global.f64 	%fd352, [%rd11+40];
	ld.global.f64 	%fd95, [%rd11+16];
	sub.f64 	%fd96, %fd352, %fd95;
	ld.global.f64 	%fd353, [%rd11+48];
	sub.f64 	%fd97, %fd353, %fd91;
	ld.global.f64 	%fd354, [%rd11+56];
	sub.f64 	%fd98, %fd354, %fd93;
	ld.global.f64 	%fd355, [%rd11+64];
	sub.f64 	%fd99, %fd355, %fd95;
	mul.f64 	%fd356, %fd89, %fd99;
	mul.f64 	%fd357, %fd90, %fd98;
	sub.f64 	%fd100, %fd356, %fd357;
	mul.f64 	%fd358, %fd90, %fd97;
	mul.f64 	%fd359, %fd88, %fd99;
	sub.f64 	%fd101, %fd358, %fd359;
	mul.f64 	%fd360, %fd88, %fd98;
	mul.f64 	%fd361, %fd89, %fd97;
	sub.f64 	%fd102, %fd360, %fd361;
	mul.f64 	%fd362, %fd94, %fd101;
	fma.rn.f64 	%fd363, %fd92, %fd100, %fd362;
	fma.rn.f64 	%fd103, %fd96, %fd102, %fd363;
	abs.f64 	%fd364, %fd103;
	setp.lt.f64 	%p51, %fd364, 0d3DDB7CDFD9D7BDBB;
	@%p51 bra 	$L__BB0_38;
	rcp.rn.f64 	%fd104, %fd103;
	sub.f64 	%fd105, %fd84, %fd91;
	sub.f64 	%fd106, %fd85, %fd93;
	sub.f64 	%fd107, %fd86, %fd95;
	mul.f64 	%fd365, %fd101, %fd106;
	fma.rn.f64 	%fd366, %fd100, %fd105, %fd365;
	fma.rn.f64 	%fd367, %fd102, %fd107, %fd366;
	mul.f64 	%fd108, %fd104, %fd367;
	setp.lt.f64 	%p52, %fd108, 0d0000000000000000;
	setp.gt.f64 	%p53, %fd108, 0d3FF0000000000000;
	or.pred  	%p54, %p52, %p53;
	@%p54 bra 	$L__BB0_38;
	mul.f64 	%fd368, %fd96, %fd106;
	mul.f64 	%fd369, %fd94, %fd107;
	sub.f64 	%fd109, %fd368, %fd369;
	mul.f64 	%fd370, %fd92, %fd107;
	mul.f64 	%fd371, %fd96, %fd105;
	sub.f64 	%fd110, %fd370, %fd371;
	mul.f64 	%fd372, %fd94, %fd105;
	mul.f64 	%fd373, %fd92, %fd106;
	sub.f64 	%fd111, %fd372, %fd373;
	mul.f64 	%fd374, %fd89, %fd110;
	fma.rn.f64 	%fd375, %fd88, %fd109, %fd374;
	fma.rn.f64 	%fd376, %fd90, %fd111, %fd375;
	mul.f64 	%fd377, %fd104, %fd376;
	setp.lt.f64 	%p55, %fd377, 0d0000000000000000;
	add.f64 	%fd378, %fd108, %fd377;
	setp.gt.f64 	%p56, %fd378, 0d3FF0000000000000;
	or.pred  	%p57, %p55, %p56;
	@%p57 bra 	$L__BB0_38;
	mul.f64 	%fd379, %fd98, %fd110;
	fma.rn.f64 	%fd380, %fd97, %fd109, %fd379;
	fma.rn.f64 	%fd381, %fd99, %fd111, %fd380;
	mul.f64 	%fd112, %fd104, %fd381;
	setp.lt.f64 	%p58, %fd112, 0d0000000000000000;
	@%p58 bra 	$L__BB0_38;
	setp.gt.f64 	%p59, %fd112, 0d0000000000000000;
	setp.lt.f64 	%p60, %fd112, %fd87;
	and.pred  	%p61, %p59, %p60;
	mov.b16 	%rs31, 60;
	mov.b16 	%rs29, 120;
	mov.u16 	%rs30, %rs29;
	@%p61 bra 	$L__BB0_41;
$L__BB0_38:
	add.s32 	%r124, %r124, 1;
	setp.eq.s32 	%p62, %r124, %r44;
	@%p62 bra 	$L__BB0_39;
	bra.uni 	$L__BB0_32;
$L__BB0_39:
	cvta.to.global.u64 	%rd12, %rd2;
	mul.wide.u32 	%rd13, %r128, 80;
	add.s64 	%rd14, %rd12, %rd13;
	.pragma "used_bytes_mask 7";
	ld.global.u32 	%r83, [%rd14+72];
	bfe.u32 	%r84, %r83, 0, 8;
	cvt.u16.u32 	%rs25, %r84;
	bfe.u32 	%r85, %r83, 8, 8;
	cvt.u16.u32 	%rs26, %r85;
	bfe.u32 	%r86, %r83, 16, 8;
	cvt.u16.u32 	%rs27, %r86;
	mul.lo.s16 	%rs29, %rs25, %rs9;
	mul.lo.s16 	%rs30, %rs26, %rs10;
	mul.lo.s16 	%rs31, %rs27, %rs11;
	bra.uni 	$L__BB0_41;
$L__BB0_40:
	setp.lt.s32 	%p49, %r128, 0;
	mov.b16 	%rs29, 255;
	mov.b16 	%rs31, 100;
	mov.u16 	%rs30, %rs29;
	@%p49 bra 	$L__BB0_41;
	bra.uni 	$L__BB0_31;
$L__BB0_41:
	ld.param.u32 	%r108, [_Z12renderKernel6Cameraiii5SceneP6uchar4_param_3];
	cvt.u32.u16 	%r87, %rs29;
	and.b32  	%r88, %r87, 255;
	add.s32 	%r119, %r119, %r88;
	cvt.u32.u16 	%r89, %rs30;
	and.b32  	%r90, %r89, 255;
	add.s32 	%r118, %r118, %r90;
	cvt.u32.u16 	%r91, %rs31;
	and.b32  	%r92, %r91, 255;
	add.s32 	%r117, %r117, %r92;
	add.s32 	%r116, %r116, 1;
	setp.eq.s32 	%p63, %r116, %r108;
	@%p63 bra 	$L__BB0_42;
	bra.uni 	$L__BB0_12;
$L__BB0_42:
	ld.param.u32 	%r109, [_Z12renderKernel6Cameraiii5SceneP6uchar4_param_3];
	add.s32 	%r112, %r112, 1;
	setp.eq.s32 	%p64, %r112, %r109;
	@%p64 bra 	$L__BB0_44;
	bra.uni 	$L__BB0_11;
$L__BB0_43:
	ld.param.u32 	%r105, [_Z12renderKernel6Cameraiii5SceneP6uchar4_param_3];
	mul.lo.s32 	%r68, %r105, %r105;
	mul.lo.s32 	%r117, %r68, 100;
	mul.lo.s32 	%r119, %r68, 255;
	mov.u32 	%r118, %r119;
$L__BB0_44:
	ld.param.u64 	%rd18, [_Z12renderKernel6Cameraiii5SceneP6uchar4_param_5];
	ld.param.u32 	%r110, [_Z12renderKernel6Cameraiii5SceneP6uchar4_param_3];
	mul.lo.s32 	%r93, %r110, %r110;
	div.u32 	%r94, %r119, %r93;
	div.u32 	%r95, %r118, %r93;
	div.u32 	%r96, %r117, %r93;
	add.s32 	%r97, %r4, %r2;
	cvta.to.global.u64 	%rd15, %rd18;
	mul.wide.s32 	%rd16, %r97, 4;
	add.s64 	%rd17, %rd15, %rd16;
	prmt.b32 	%r98, %r94, %r95, 0x3340U;
	prmt.b32 	%r99, %r96, 65535, 0x3340U;
	prmt.b32 	%r100, %r98, %r99, 0x5410U;
	st.global.u32 	[%rd17], %r100;
$L__BB0_45:
	ret;

}
.func  (.param .align 16 .b8 func_retval0[16]) __internal_trig_reduction_slowpathd(
	.param .b64 __internal_trig_reduction_slowpathd_param_0
)
{
	.local .align 8 .b8 	__local_depot1[40];
	.reg .b64 	%SP;
	.reg .b64 	%SPL;
	.reg .pred 	%p<10>;
	.reg .b32 	%r<47>;
	.reg .b64 	%rd<74>;
	.reg .b64 	%fd<5>;

	mov.u64 	%SPL, __local_depot1;
	ld.param.f64 	%fd4, [__internal_trig_reduction_slowpathd_param_0];
	add.u64 	%rd1, %SPL, 0;
	{
	.reg .b32 %temp; 
	mov.b64 	{%temp, %r1}, %fd4;
	}
	shr.u32 	%r2, %r1, 20;
	and.b32  	%r3, %r2, 2047;
	setp.eq.s32 	%p1, %r3, 2047;
	mov.b32 	%r46, 0;
	@%p1 bra 	$L__BB1_9;
	add.s32 	%r20, %r3, -1024;
	mov.b64 	%rd20, %fd4;
	shl.b64 	%rd2, %rd20, 11;
	shr.u32 	%r4, %r20, 6;
	sub.s32 	%r45, 15, %r4;
	sub.s32 	%r21, 19, %r4;
	setp.lt.u32 	%p2, %r20, 128;
	selp.b32 	%r6, 18, %r21, %p2;
	setp.ge.s32 	%p3, %r45, %r6;
	mov.b64 	%rd70, 0;
	@%p3 bra 	$L__BB1_4;
	add.s32 	%r23, %r6, %r4;
	neg.s32 	%r43, %r23;
	or.b64  	%rd3, %rd2, -9223372036854775808;
	mov.b64 	%rd70, 0;
	mov.b32 	%r42, 0;
	mov.u64 	%rd25, __cudart_i2opi_d;
	mov.u32 	%r44, %r45;
$L__BB1_3:
	.pragma "nounroll";
	mul.wide.s32 	%rd22, %r42, 8;
	add.s64 	%rd23, %rd1, %rd22;
	mul.wide.s32 	%rd24, %r44, 8;
	add.s64 	%rd26, %rd25, %rd24;
	ld.global.nc.u64 	%rd27, [%rd26];
	{
	.reg .u32 %r0, %r1, %r2, %r3, %alo, %ahi, %blo, %bhi, %clo, %chi;
	mov.b64 	{%alo,%ahi}, %rd27;
	mov.b64 	{%blo,%bhi}, %rd3;
	mov.b64 	{%clo,%chi}, %rd70;
	mad.lo.cc.u32 	%r0, %alo, %blo, %clo;
	madc.hi.cc.u32 	%r1, %alo, %blo, %chi;
	madc.hi.u32 	%r2, %alo, %bhi, 0;
	mad.lo.cc.u32 	%r1, %alo, %bhi, %r1;
	madc.hi.cc.u32 	%r2, %ahi, %blo, %r2;
	madc.hi.u32 	%r3, %ahi, %bhi, 0;
	mad.lo.cc.u32 	%r1, %ahi, %blo, %r1;
	madc.lo.cc.u32 	%r2, %ahi, %bhi, %r2;
	addc.u32 	%r3, %r3, 0;
	mov.b64 	%rd28, {%r0,%r1};
	mov.b64 	%rd70, {%r2,%r3};
	}
	st.local.u64 	[%rd23], %rd28;
	add.s32 	%r44, %r44, 1;
	add.s32 	%r43, %r43, 1;
	add.s32 	%r42, %r42, 1;
	setp.ne.s32 	%p4, %r43, -15;
	mov.u32 	%r45, %r6;
	@%p4 bra 	$L__BB1_3;
$L__BB1_4:
	cvt.s64.s32 	%rd29, %r45;
	cvt.u64.u32 	%rd30, %r4;
	add.s64 	%rd31, %rd30, %rd29;
	shl.b64 	%rd32, %rd31, 3;
	add.s64 	%rd33, %rd1, %rd32;
	st.local.u64 	[%rd33+-120], %rd70;
	and.b32  	%r15, %r2, 63;
	ld.local.u64 	%rd72, [%rd1+16];
	ld.local.u64 	%rd71, [%rd1+24];
	setp.eq.s32 	%p5, %r15, 0;
	@%p5 bra 	$L__BB1_6;
	shl.b64 	%rd34, %rd71, %r15;
	shr.u64 	%rd35, %rd72, 1;
	xor.b32  	%r24, %r15, 63;
	shr.u64 	%rd36, %rd35, %r24;
	or.b64  	%rd71, %rd34, %rd36;
	ld.local.u64 	%rd37, [%rd1+8];
	shl.b64 	%rd38, %rd72, %r15;
	shr.u64 	%rd39, %rd37, 1;
	shr.u64 	%rd40, %rd39, %r24;
	or.b64  	%rd72, %rd38, %rd40;
$L__BB1_6:
	and.b32  	%r25, %r1, -2147483648;
	shr.u64 	%rd41, %rd71, 62;
	cvt.u32.u64 	%r26, %rd41;
	mov.b64 	{%r27, %r28}, %rd71;
	mov.b64 	{%r29, %r30}, %rd72;
	shf.l.wrap.b32 	%r31, %r30, %r27, 2;
	shf.l.wrap.b32 	%r32, %r27, %r28, 2;
	mov.b64 	%rd42, {%r31, %r32};
	shl.b64 	%rd43, %rd72, 2;
	shr.u64 	%rd44, %rd42, 63;
	cvt.u32.u64 	%r33, %rd44;
	add.s32 	%r34, %r33, %r26;
	setp.eq.s32 	%p6, %r25, 0;
	neg.s32 	%r35, %r34;
	selp.b32 	%r46, %r34, %r35, %p6;
	setp.gt.s64 	%p7, %rd42, -1;
	mov.b64 	%rd45, 0;
	{
	.reg .u32 %r0, %r1, %r2, %r3, %a0, %a1, %a2, %a3, %b0, %b1, %b2, %b3;
	mov.b64 	{%a0,%a1}, %rd45;
	mov.b64 	{%a2,%a3}, %rd45;
	mov.b64 	{%b0,%b1}, %rd43;
	mov.b64 	{%b2,%b3}, %rd42;
	sub.cc.u32 	%r0, %a0, %b0;
	subc.cc.u32 	%r1, %a1, %b1;
	subc.cc.u32 	%r2, %a2, %b2;
	subc.u32 	%r3, %a3, %b3;
	mov.b64 	%rd46, {%r0,%r1};
	mov.b64 	%rd47, {%r2,%r3};
	}
	xor.b32  	%r36, %r25, -2147483648;
	selp.b64 	%rd73, %rd42, %rd47, %p7;
	selp.b64 	%rd14, %rd43, %rd46, %p7;
	selp.b32 	%r17, %r25, %r36, %p7;
	clz.b64 	%r37, %rd73;
	cvt.u64.u32 	%rd15, %r37;
	setp.eq.s32 	%p8, %r37, 0;
	@%p8 bra 	$L__BB1_8;
	cvt.u32.u64 	%r38, %rd15;
	and.b32  	%r39, %r38, 63;
	shl.b64 	%rd48, %rd73, %r39;
	shr.u64 	%rd49, %rd14, 1;
	not.b32 	%r40, %r38;
	and.b32  	%r41, %r40, 63;
	shr.u64 	%rd50, %rd49, %r41;
	or.b64  	%rd73, %rd48, %rd50;
$L__BB1_8:
	mov.b64 	%rd51, -3958705157555305931;
	{
	.reg .u32 %r0, %r1, %r2, %r3, %alo, %ahi, %blo, %bhi;
	mov.b64 	{%alo,%ahi}, %rd73;
	mov.b64 	{%blo,%bhi}, %rd51;
	mul.lo.u32 	%r0, %alo, %blo;
	mul.hi.u32 	%r1, %alo, %blo;
	mad.lo.cc.u32 	%r1, %alo, %bhi, %r1;
	madc.hi.u32 	%r2, %alo, %bhi, 0;
	mad.lo.cc.u32 	%r1, %ahi, %blo, %r1;
	madc.hi.cc.u32 	%r2, %ahi, %blo, %r2;
	madc.hi.u32 	%r3, %ahi, %bhi, 0;
	mad.lo.cc.u32 	%r2, %ahi, %bhi, %r2;
	addc.u32 	%r3, %r3, 0;
	mov.b64 	%rd52, {%r0,%r1};
	mov.b64 	%rd53, {%r2,%r3};
	}
	setp.gt.s64 	%p9, %rd53, 0;
	{
	.reg .u32 %r0, %r1, %r2, %r3, %a0, %a1, %a2, %a3, %b0, %b1, %b2, %b3;
	mov.b64 	{%a0,%a1}, %rd52;
	mov.b64 	{%a2,%a3}, %rd53;
	mov.b64 	{%b0,%b1}, %rd52;
	mov.b64 	{%b2,%b3}, %rd53;
	add.cc.u32 	%r0, %a0, %b0;
	addc.cc.u32 	%r1, %a1, %b1;
	addc.cc.u32 	%r2, %a2, %b2;
	addc.u32 	%r3, %a3, %b3;
	mov.b64 	%rd54, {%r0,%r1};
	mov.b64 	%rd55, {%r2,%r3};
	}
	selp.b64 	%rd56, %rd55, %rd53, %p9;
	selp.s64 	%rd57, -1, 0, %p9;
	sub.s64 	%rd58, %rd57, %rd15;
	cvt.u64.u32 	%rd59, %r17;
	shl.b64 	%rd60, %rd59, 32;
	add.s64 	%rd61, %rd56, 1;
	shr.u64 	%rd62, %rd61, 10;
	add.s64 	%rd63, %rd62, 1;
	shr.u64 	%rd64, %rd63, 1;
	shl.b64 	%rd65, %rd58, 52;
	add.s64 	%rd66, %rd65, %rd64;
	add.s64 	%rd67, %rd66, 4602678819172646912;
	or.b64  	%rd68, %rd67, %rd60;
	mov.b64 	%fd4, %rd68;
$L__BB1_9:
	st.param.f64 	[func_retval0], %fd4;
	st.param.b32 	[func_retval0+8], %r46;
	ret;

}


// ===== COMPILED SASS (sm_100) =====

	.target	sm_100

	.elftype	@"ET_EXEC"


//--------------------- .note.nv.tkinfo           --------------------------
	.section	.note.nv.tkinfo,"",@"SHT_NOTE"
	.sectionflags	@"SHF_NOTE_NV_TKINFO"
	.tkinfo
        /*0018*/ 	.word	0x00000002
        /*0030*/ 	.string	""
        /*0030*/ 	.string	"ptxas"
        /*0030*/ 	.string	"Cuda compilation tools, release 13.0, V13.0.88"
        /*0030*/ 	.string	"Build cuda_13.0.r13.0/compiler.36424714_0"
        /*0030*/ 	.string	"-arch sm_100 -m 64 "



//--------------------- .note.nv.cuinfo           --------------------------
	.section	.note.nv.cuinfo,"",@"SHT_NOTE"
	.sectionflags	@"SHF_NOTE_NV_CUINFO"
        /*0018*/ 	.short	0x0002
        /*001a*/ 	.short	0x0064
        /*001c*/ 	.short	0x0082
	.zero		2


//--------------------- .nv.info                  --------------------------
	.section	.nv.info,"",@"SHT_CUDA_INFO"
	.align	4


	//----- nvinfo : EIATTR_REGCOUNT
	.align		4
        /*0000*/ 	.byte	0x04, 0x2f
        /*0002*/ 	.short	(.L_2 - .L_1)
	.align		4
.L_1:
        /*0004*/ 	.word	index@(_Z12renderKernel6Cameraiii5SceneP6uchar4)
        /*0008*/ 	.word	0x00000054


	//----- nvinfo : EIATTR_FRAME_SIZE
	.align		4
.L_2:
        /*000c*/ 	.byte	0x04, 0x11
        /*000e*/ 	.short	(.L_4 - .L_3)
	.align		4
.L_3:
        /*0010*/ 	.word	index@($_Z12renderKernel6Cameraiii5SceneP6uchar4$__internal_trig_reduction_slowpathd)
        /*0014*/ 	.word	0x00000028


	//----- nvinfo : EIATTR_FRAME_SIZE
	.align		4
.L_4:
        /*0018*/ 	.byte	0x04, 0x11
        /*001a*/ 	.short	(.L_6 - .L_5)
	.align		4
.L_5:
        /*001c*/ 	.word	index@($__internal_2_$__cuda_sm20_dsqrt_rn_f64_mediumpath_v1)
        /*0020*/ 	.word	0x00000028


	//----- nvinfo : EIATTR_FRAME_SIZE
	.align		4
.L_6:
        /*0024*/ 	.byte	0x04, 0x11
        /*0026*/ 	.short	(.L_8 - .L_7)
	.align		4
.L_7:
        /*0028*/ 	.word	index@($__internal_1_$__cuda_sm20_div_rn_f64_full)
        /*002c*/ 	.word	0x00000028


	//----- nvinfo : EIATTR_FRAME_SIZE
	.align		4
.L_8:
        /*0030*/ 	.byte	0x04, 0x11
        /*0032*/ 	.short	(.L_10 - .L_9)
	.align		4
.L_9:
        /*0034*/ 	.word	index@($__internal_0_$__cuda_sm20_dblrcp_rn_slowpath_v3)
        /*0038*/ 	.word	0x00000028


	//----- nvinfo : EIATTR_FRAME_SIZE
	.align		4
.L_10:
        /*003c*/ 	.byte	0x04, 0x11
        /*003e*/ 	.short	(.L_12 - .L_11)
	.align		4
.L_11:
        /*0040*/ 	.word	index@(_Z12renderKernel6Cameraiii5SceneP6uchar4)
        /*0044*/ 	.word	0x00000028


	//----- nvinfo : EIATTR_MIN_STACK_SIZE
	.align		4
.L_12:
        /*0048*/ 	.byte	0x04, 0x12
        /*004a*/ 	.short	(.L_14 - .L_13)
	.align		4
.L_13:
        /*004c*/ 	.word	index@(_Z12renderKernel6Cameraiii5SceneP6uchar4)
        /*0050*/ 	.word	0x00000028
.L_14:


//--------------------- .nv.compat                --------------------------
	.section	.nv.compat,"",@"SHT_CUDA_COMPAT_INFO"
	.align	4
        /*0000*/ 	.byte	0x02, 0x09, 0x00, 0x00, 0x02, 0x02, 0x01, 0x00, 0x02, 0x05, 0x05, 0x00, 0x03, 0x07, 0x01, 0x01
        /*0010*/ 	.byte	0x02, 0x03, 0x00, 0x00, 0x02, 0x06, 0x01, 0x00, 0x04, 0x0b, 0x08, 0x00, 0x01, 0x00, 0x00, 0x00
        /*0020*/ 	.byte	0x00, 0x00, 0x00, 0x00


//--------------------- .nv.info._Z12renderKernel6Cameraiii5SceneP6uchar4 --------------------------
	.section	.nv.info._Z12renderKernel6Cameraiii5SceneP6uchar4,"",@"SHT_CUDA_INFO"
	.sectionflags	@""
	.align	4


	//----- nvinfo : EIATTR_CUDA_API_VERSION
	.align		4
        /*0000*/ 	.byte	0x04, 0x37
        /*0002*/ 	.short	(.L_16 - .L_15)
.L_15:
        /*0004*/ 	.word	0x00000082


	//----- nvinfo : EIATTR_KPARAM_INFO
	.align		4
.L_16:
        /*0008*/ 	.byte	0x04, 0x17
        /*000a*/ 	.short	(.L_18 - .L_17)
.L_17:
        /*000c*/ 	.word	0x00000000
        /*0010*/ 	.short	0x0005
        /*0012*/ 	.short	0x0078
        /*0014*/ 	.byte	0x00, 0xf5, 0x21, 0x00


	//----- nvinfo : EIATTR_KPARAM_INFO
	.align		4
.L_18:
        /*0018*/ 	.byte	0x04, 0x17
        /*001a*/ 	.short	(.L_20 - .L_19)
.L_19:
        /*001c*/ 	.word	0x00000000
        /*0020*/ 	.short	0x0004
        /*0022*/ 	.short	0x0048
        /*0024*/ 	.byte	0x00, 0xf0, 0xc1, 0x00


	//----- nvinfo : EIATTR_KPARAM_INFO
	.align		4
.L_20:
        /*0028*/ 	.byte	0x04, 0x17
        /*002a*/ 	.short	(.L_22 - .L_21)
.L_21:
        /*002c*/ 	.word	0x00000000
        /*0030*/ 	.short	0x0003
        /*0032*/ 	.short	0x0040
        /*0034*/ 	.byte	0x00, 0xf0, 0x11, 0x00


	//----- nvinfo : EIATTR_KPARAM_INFO
	.align		4
.L_22:
        /*0038*/ 	.byte	0x04, 0x17
        /*003a*/ 	.short	(.L_24 - .L_23)
.L_23:
        /*003c*/ 	.word	0x00000000
        /*0040*/ 	.short	0x0002
        /*0042*/ 	.short	0x003c
        /*0044*/ 	.byte	0x00, 0xf0, 0x11, 0x00


	//----- nvinfo : EIATTR_KPARAM_INFO
	.align		4
.L_24:
        /*0048*/ 	.byte	0x04, 0x17
        /*004a*/ 	.short	(.L_26 - .L_25)
.L_25:
        /*004c*/ 	.word	0x00000000
        /*0050*/ 	.short	0x0001
        /*0052*/ 	.short	0x0038
        /*0054*/ 	.byte	0x00, 0xf0, 0x11, 0x00


	//----- nvinfo : EIATTR_KPARAM_INFO
	.align		4
.L_26:
        /*0058*/ 	.byte	0x04, 0x17
        /*005a*/ 	.short	(.L_28 - .L_27)
.L_27:
        /*005c*/ 	.word	0x00000000
        /*0060*/ 	.short	0x0000
        /*0062*/ 	.short	0x0000
        /*0064*/ 	.byte	0x00, 0xf0, 0xe1, 0x00


	//----- nvinfo : EIATTR_SPARSE_MMA_MASK
	.align		4
.L_28:
        /*0068*/ 	.byte	0x03, 0x50
        /*006a*/ 	.short	0x0000


	//----- nvinfo : EIATTR_MAXREG_COUNT
	.align		4
        /*006c*/ 	.byte	0x03, 0x1b
        /*006e*/ 	.short	0x00ff


	//----- nvinfo : EIATTR_MERCURY_ISA_VERSION
	.align		4
        /*0070*/ 	.byte	0x03, 0x5f
        /*0072*/ 	.short	0x0101


	//----- nvinfo : EIATTR_UNUSED_LOAD_BYTE_OFFSET
	.align		4
        /*0074*/ 	.byte	0x04, 0x44
        /*0076*/ 	.short	(.L_30 - .L_29)


	//   ....[0]....
.L_29:
        /*0078*/ 	.word	0x00004bf0
        /*007c*/ 	.word	0x00000007


	//----- nvinfo : EIATTR_VRC_CTA_INIT_COUNT
	.align		4
.L_30:
        /*0080*/ 	.byte	0x02, 0x4a
	.zero		1
	.zero		1


	//----- nvinfo : EIATTR_EXIT_INSTR_OFFSETS
	.align		4
        /*0084*/ 	.byte	0x04, 0x1c
        /*0086*/ 	.short	(.L_32 - .L_31)


	//   ....[0]....
.L_31:
        /*0088*/ 	.word	0x000000d0


	//   ....[1]....
        /*008c*/ 	.word	0x00005100


	//----- nvinfo : EIATTR_CRS_STACK_SIZE
	.align		4
.L_32:
        /*0090*/ 	.byte	0x04, 0x1e
        /*0092*/ 	.short	(.L_34 - .L_33)
.L_33:
        /*0094*/ 	.word	0x00000000


	//----- nvinfo : EIATTR_CBANK_PARAM_SIZE
	.align		4
.L_34:
        /*0098*/ 	.byte	0x03, 0x19
        /*009a*/ 	.short	0x0080


	//----- nvinfo : EIATTR_PARAM_CBANK
	.align		4
        /*009c*/ 	.byte	0x04, 0x0a
        /*009e*/ 	.short	(.L_36 - .L_35)
	.align		4
.L_35:
        /*00a0*/ 	.word	index@(.nv.constant0._Z12renderKernel6Cameraiii5SceneP6uchar4)
        /*00a4*/ 	.short	0x0380
        /*00a6*/ 	.short	0x0080


	//----- nvinfo : EIATTR_SW_WAR
	.align		4
.L_36:
        /*00a8*/ 	.byte	0x04, 0x36
        /*00aa*/ 	.short	(.L_38 - .L_37)
.L_37:
        /*00ac*/ 	.word	0x00000008
.L_38:


//--------------------- .nv.callgraph             --------------------------
	.section	.nv.callgraph,"",@"SHT_CUDA_CALLGRAPH"
	.align	4
	.sectionentsize	8
	.align		4
        /*0000*/ 	.word	0x00000000
	.align		4
        /*0004*/ 	.word	0xffffffff
	.align		4
        /*0008*/ 	.word	0x00000000
	.align		4
        /*000c*/ 	.word	0xfffffffe
	.align		4
        /*0010*/ 	.word	0x00000000
	.align		4
        /*0014*/ 	.word	0xfffffffd
	.align		4
        /*0018*/ 	.word	0x00000000
	.align		4
        /*001c*/ 	.word	0xfffffffc


//--------------------- .nv.constant4             --------------------------
	.section	.nv.constant4,"a",@progbits
	.align	8
	.align		8
.nv.constant4:
        /*0000*/ 	.dword	__cudart_i2opi_d


//--------------------- .text._Z12renderKernel6Cameraiii5SceneP6uchar4 --------------------------
	.section	.text._Z12renderKernel6Cameraiii5SceneP6uchar4,"ax",@progbits
	.align	128
        .global         _Z12renderKernel6Cameraiii5SceneP6uchar4
        .type           _Z12renderKernel6Cameraiii5SceneP6uchar4,@function
        .size           _Z12renderKernel6Cameraiii5SceneP6uchar4,(.L_x_105 - _Z12renderKernel6Cameraiii5SceneP6uchar4)
        .other          _Z12renderKernel6Cameraiii5SceneP6uchar4,@"STO_CUDA_ENTRY STV_DEFAULT"
_Z12renderKernel6Cameraiii5SceneP6uchar4:
.text._Z12renderKernel6Cameraiii5SceneP6uchar4:
[----:B------:R-:W0:Y:S01]  /*0000*/  LDC R1, c[0x0][0x37c] ;  /* 0x0000df00ff017b82 */ /* 0x000e220000000800 */
[----:B------:R-:W1:Y:S07]  /*0010*/  S2R R3, SR_TID.Y ;  /* 0x0000000000037919 */ /* 0x000e6e0000002200 */
[----:B------:R-:W2:Y:S01]  /*0020*/  LDC R25, c[0x0][0x360] ;  /* 0x0000d800ff197b82 */ /* 0x000ea20000000800 */
[----:B------:R-:W3:Y:S01]  /*0030*/  LDCU.64 UR6, c[0x0][0x3b8] ;  /* 0x00007700ff0677ac */ /* 0x000ee20008000a00 */
[----:B0-----:R-:W-:Y:S01]  /*0040*/  VIADD R1, R1, 0xffffffd8 ;  /* 0xffffffd801017836 */ /* 0x001fe20000000000 */
[----:B------:R-:W2:Y:S05]  /*0050*/  S2R R2, SR_TID.X ;  /* 0x0000000000027919 */ /* 0x000eaa0000002100 */
[----:B------:R-:W1:Y:S08]  /*0060*/  S2UR UR5, SR_CTAID.Y ;  /* 0x00000000000579c3 */ /* 0x000e700000002600 */
[----:B------:R-:W1:Y:S08]  /*0070*/  LDC R0, c[0x0][0x364] ;  /* 0x0000d900ff007b82 */ /* 0x000e700000000800 */
[----:B------:R-:W2:Y:S01]  /*0080*/  S2UR UR4, SR_CTAID.X ;  /* 0x00000000000479c3 */ /* 0x000ea20000002500 */
[----:B-1----:R-:W-:-:S05]  /*0090*/  IMAD R0, R0, UR5, R3 ;  /* 0x0000000500007c24 */ /* 0x002fca000f8e0203 */
[----:B---3--:R-:W-:Y:S01]  /*00a0*/  ISETP.GE.AND P0, PT, R0, UR7, PT ;  /* 0x0000000700007c0c */ /* 0x008fe2000bf06270 */
[----:B--2---:R-:W-:-:S05]  /*00b0*/  IMAD R25, R25, UR4, R2 ;  /* 0x0000000419197c24 */ /* 0x004fca000f8e0202 */
[----:B------:R-:W-:-:S13]  /*00c0*/  ISETP.GE.OR P0, PT, R25, UR6, P0 ;  /* 0x0000000619007c0c */ /* 0x000fda0008706670 */
[----:B------:R-:W-:Y:S05]  /*00d0*/  @P0 EXIT ;  /* 0x000000000000094d */ /* 0x000fea0003800000 */
[----:B------:R-:W0:Y:S01]  /*00e0*/  LDC.64 R2, c[0x0][0x388] ;  /* 0x0000e200ff027b82 */ /* 0x000e220000000a00 */
[----:B------:R-:W1:Y:S01]  /*00f0*/  LDCU.128 UR8, c[0x0][0x390] ;  /* 0x00007200ff0877ac */ /* 0x000e620008000c00 */
[----:B------:R-:W-:Y:S01]  /*0100*/  IMAD.MOV.U32 R10, RZ, RZ, 0x0 ;  /* 0x00000000ff0a7424 */ /* 0x000fe200078e00ff */
[----:B------:R-:W-:Y:S01]  /*0110*/  LOP3.LUT R24, RZ, R0, RZ, 0x33, !PT ;  /* 0x00000000ff187212 */ /* 0x000fe200078e33ff */
[----:B------:R-:W-:-:S04]  /*0120*/  IMAD.MOV.U32 R11, RZ, RZ, 0x3fd80000 ;  /* 0x3fd80000ff0b7424 */ /* 0x000fc800078e00ff */
[----:B------:R-:W0:Y:S01]  /*0130*/  LDC.64 R6, c[0x0][0x3a0] ;  /* 0x0000e800ff067b82 */ /* 0x000e220000000a00 */
[----:B------:R-:W-:-:S07]  /*0140*/  VIADD R24, R24, UR7 ;  /* 0x0000000718187c36 */ /* 0x000fce0008000000 */
[----:B------:R-:W1:Y:S08]  /*0150*/  LDC.64 R8, c[0x0][0x380] ;  /* 0x0000e000ff087b82 */ /* 0x000e700000000a00 */
[----:B------:R-:W2:Y:S01]  /*0160*/  LDC.64 R4, c[0x0][0x3a8] ;  /* 0x0000ea00ff047b82 */ /* 0x000ea20000000a00 */
[----:B0-----:R-:W-:Y:S02]  /*0170*/  DADD R6, R6, -R2 ;  /* 0x0000000006067229 */ /* 0x001fe40000000802 */
[----:B-1----:R-:W-:-:S06]  /*0180*/  DADD R8, -R8, UR10 ;  /* 0x0000000a08087e29 */ /* 0x002fcc0008000100 */
[----:B------:R-:W-:Y:S02]  /*0190*/  DMUL R2, R6, R6 ;  /* 0x0000000606027228 */ /* 0x000fe40000000000 */
[----:B--2---:R-:W-:-:S06]  /*01a0*/  DADD R4, R4, -UR8 ;  /* 0x8000000804047e29 */ /* 0x004fcc0008000000 */
[----:B------:R-:W-:-:S08]  /*01b0*/  DFMA R2, R8, R8, R2 ;  /* 0x000000080802722b */ /* 0x000fd00000000002 */
[----:B------:R-:W-:-:S06]  /*01c0*/  DFMA R16, R4, R4, R2 ;  /* 0x000000040410722b */ /* 0x000fcc0000000002 */
[----:B------:R-:W0:Y:S04]  /*01d0*/  MUFU.RSQ64H R45, R17 ;  /* 0x00000011002d7308 */ /* 0x000e280000001c00 */
[----:B------:R-:W-:-:S05]  /*01e0*/  VIADD R44, R17, 0xfcb00000 ;  /* 0xfcb00000112c7836 */ /* 0x000fca0000000000 */
[----:B------:R-:W-:Y:S01]  /*01f0*/  ISETP.GE.U32.AND P0, PT, R44, 0x7ca00000, PT ;  /* 0x7ca000002c00780c */ /* 0x000fe20003f06070 */
[----:B0-----:R-:W-:-:S08]  /*0200*/  DMUL R2, R44, R44 ;  /* 0x0000002c2c027228 */ /* 0x001fd00000000000 */
[----:B------:R-:W-:-:S08]  /*0210*/  DFMA R2, R16, -R2, 1 ;  /* 0x3ff000001002742b */ /* 0x000fd00000000802 */
[----:B------:R-:W-:Y:S02]  /*0220*/  DFMA R10, R2, R10, 0.5 ;  /* 0x3fe00000020a742b */ /* 0x000fe4000000000a */
[----:B------:R-:W-:-:S08]  /*0230*/  DMUL R2, R44, R2 ;  /* 0x000000022c027228 */ /* 0x000fd00000000000 */
[----:B------:R-:W-:-:S08]  /*0240*/  DFMA R20, R10, R2, R44 ;  /* 0x000000020a14722b */ /* 0x000fd0000000002c */
[----:B------:R-:W-:Y:S02]  /*0250*/  DMUL R26, R16, R20 ;  /* 0x00000014101a7228 */ /* 0x000fe40000000000 */
[----:B------:R-:W-:Y:S01]  /*0260*/  VIADD R11, R21, 0xfff00000 ;  /* 0xfff00000150b7836 */ /* 0x000fe20000000000 */
[----:B------:R-:W-:-:S05]  /*0270*/  MOV R10, R20 ;  /* 0x00000014000a7202 */ /* 0x000fca0000000f00 */
[----:B------:R-:W-:-:S08]  /*0280*/  DFMA R18, R26, -R26, R16 ;  /* 0x8000001a1a12722b */ /* 0x000fd00000000010 */
[----:B------:R-:W-:Y:S01]  /*0290*/  DFMA R2, R18, R10, R26 ;  /* 0x0000000a1202722b */ /* 0x000fe2000000001a */
[----:B------:R-:W-:Y:S10]  /*02a0*/  @!P0 BRA `(.L_x_0) ;  /* 0x0000000000188947 */ /* 0x000ff40003800000 */
[----:B------:R-:W-:Y:S01]  /*02b0*/  IMAD.MOV.U32 R21, RZ, RZ, R27 ;  /* 0x000000ffff157224 */ /* 0x000fe200078e001b */
[----:B------:R-:W-:Y:S01]  /*02c0*/  MOV R30, 0x2f0 ;  /* 0x000002f0001e7802 */ /* 0x000fe20000000f00 */
[----:B------:R-:W-:-:S07]  /*02d0*/  IMAD.MOV.U32 R45, RZ, RZ, R11 ;  /* 0x000000ffff2d7224 */ /* 0x000fce00078e000b */
[----:B------:R-:W-:Y:S05]  /*02e0*/  CALL.REL.NOINC `($__internal_2_$__cuda_sm20_dsqrt_rn_f64_mediumpath_v1) ;  /* 0x0000005400907944 */ /* 0x000fea0003c00000 */
[----:B------:R-:W-:Y:S02]  /*02f0*/  IMAD.MOV.U32 R2, RZ, RZ, R18 ;  /* 0x000000ffff027224 */ /* 0x000fe400078e0012 */
[----:B------:R-:W-:-:S07]  /*0300*/  IMAD.MOV.U32 R3, RZ, RZ, R19 ;  /* 0x000000ffff037224 */ /* 0x000fce00078e0013 */
.L_x_0:
[----:B------:R-:W0:Y:S01]  /*0310*/  MUFU.RCP64H R11, R3 ;  /* 0x00000003000b7308 */ /* 0x000e220000001800 */
[----:B------:R-:W-:Y:S01]  /*0320*/  MOV R10, 0x1 ;  /* 0x00000001000a7802 */ /* 0x000fe20000000f00 */
[----:B------:R-:W-:Y:S01]  /*0330*/  BSSY.RECONVERGENT B1, `(.L_x_1) ;  /* 0x0000015000017945 */ /* 0x000fe20003800200 */
[----:B------:R-:W-:-:S04]  /*0340*/  FSETP.GEU.AND P1, PT, |R9|, 6.5827683646048100446e-37, PT ;  /* 0x036000000900780b */ /* 0x000fc80003f2e200 */
[----:B0-----:R-:W-:-:S08]  /*0350*/  DFMA R12, R10, -R2, 1 ;  /* 0x3ff000000a0c742b */ /* 0x001fd00000000802 */
[----:B------:R-:W-:-:S08]  /*0360*/  DFMA R12, R12, R12, R12 ;  /* 0x0000000c0c0c722b */ /* 0x000fd0000000000c */
[----:B------:R-:W-:-:S08]  /*0370*/  DFMA R12, R10, R12, R10 ;  /* 0x0000000c0a0c722b */ /* 0x000fd0000000000a */
[----:B------:R-:W-:-:S08]  /*0380*/  DFMA R10, R12, -R2, 1 ;  /* 0x3ff000000c0a742b */ /* 0x000fd00000000802 */
[----:B------:R-:W-:-:S08]  /*0390*/  DFMA R10, R12, R10, R12 ;  /* 0x0000000a0c0a722b */ /* 0x000fd0000000000c */
[----:B------:R-:W-:-:S08]  /*03a0*/  DMUL R38, R8, R10 ;  /* 0x0000000a08267228 */ /* 0x000fd00000000000 */
[----:B------:R-:W-:-:S08]  /*03b0*/  DFMA R12, R38, -R2, R8 ;  /* 0x80000002260c722b */ /* 0x000fd00000000008 */
[----:B------:R-:W-:-:S10]  /*03c0*/  DFMA R38, R10, R12, R38 ;  /* 0x0000000c0a26722b */ /* 0x000fd40000000026 */
[----:B------:R-:W-:-:S05]  /*03d0*/  FFMA R0, RZ, R3, R39 ;  /* 0x00000003ff007223 */ /* 0x000fca0000000027 */
[----:B------:R-:W-:-:S13]  /*03e0*/  FSETP.GT.AND P0, PT, |R0|, 1.469367938527859385e-39, PT ;  /* 0x001000000000780b */ /* 0x000fda0003f04200 */
[----:B------:R-:W-:Y:S05]  /*03f0*/  @P0 BRA P1, `(.L_x_2) ;  /* 0x0000000000200947 */ /* 0x000fea0000800000 */
[----:B------:R-:W-:Y:S01]  /*0400*/  IMAD.MOV.U32 R16, RZ, RZ, R8 ;  /* 0x000000ffff107224 */ /* 0x000fe200078e0008 */
[----:B------:R-:W-:Y:S01]  /*0410*/  MOV R26, 0x460 ;  /* 0x00000460001a7802 */ /* 0x000fe20000000f00 */
[----:B------:R-:W-:Y:S02]  /*0420*/  IMAD.MOV.U32 R17, RZ, RZ, R9 ;  /* 0x000000ffff117224 */ /* 0x000fe400078e0009 */
[----:B------:R-:W-:Y:S02]  /*0430*/  IMAD.MOV.U32 R28, RZ, RZ, R2 ;  /* 0x000000ffff1c7224 */ /* 0x000fe400078e0002 */
[----:B------:R-:W-:-:S07]  /*0440*/  IMAD.MOV.U32 R29, RZ, RZ, R3 ;  /* 0x000000ffff1d7224 */ /* 0x000fce00078e0003 */
[----:B------:R-:W-:Y:S05]  /*0450*/  CALL.REL.NOINC `($__internal_1_$__cuda_sm20_div_rn_f64_full) ;  /* 0x0000004c00c87944 */ /* 0x000fea0003c00000 */
[----:B------:R-:W-:Y:S01]  /*0460*/  IMAD.MOV.U32 R38, RZ, RZ, R56 ;  /* 0x000000ffff267224 */ /* 0x000fe200078e0038 */
[----:B------:R-:W-:-:S07]  /*0470*/  MOV R39, R57 ;  /* 0x0000003900277202 */ /* 0x000fce0000000f00 */
.L_x_2:
[----:B------:R-:W-:Y:S05]  /*0480*/  BSYNC.RECONVERGENT B1 ;  /* 0x0000000000017941 */ /* 0x000fea0003800200 */
.L_x_1:
[----:B------:R-:W0:Y:S01]  /*0490*/  MUFU.RCP64H R9, R3 ;  /* 0x0000000300097308 */ /* 0x000e220000001800 */
[----:B------:R-:W-:Y:S01]  /*04a0*/  IMAD.MOV.U32 R8, RZ, RZ, 0x1 ;  /* 0x00000001ff087424 */ /* 0x000fe200078e00ff */
[----:B------:R-:W-:Y:S01]  /*04b0*/  FSETP.GEU.AND P1, PT, |R7|, 6.5827683646048100446e-37, PT ;  /* 0x036000000700780b */ /* 0x000fe20003f2e200 */
[----:B------:R-:W-:Y:S04]  /*04c0*/  BSSY.RECONVERGENT B1, `(.L_x_3) ;  /* 0x0000014000017945 */ /* 0x000fe80003800200 */
        /* <DEDUP_REMOVED lines=17> */
[----:B------:R-:W-:Y:S01]  /*05e0*/  MOV R40, R56 ;  /* 0x0000003800287202 */ /* 0x000fe20000000f00 */
[----:B------:R-:W-:-:S07]  /*05f0*/  IMAD.MOV.U32 R41, RZ, RZ, R57 ;  /* 0x000000ffff297224 */ /* 0x000fce00078e0039 */
.L_x_4:
[----:B------:R-:W-:Y:S05]  /*0600*/  BSYNC.RECONVERGENT B1 ;  /* 0x0000000000017941 */ /* 0x000fea0003800200 */
.L_x_3:
        /* <DEDUP_REMOVED lines=16> */
[----:B------:R-:W-:Y:S01]  /*0710*/  MOV R29, R3 ;  /* 0x00000003001d7202 */ /* 0x000fe20000000f00 */
[----:B------:R-:W-:Y:S01]  /*0720*/  IMAD.MOV.U32 R17, RZ, RZ, R5 ;  /* 0x000000ffff117224 */ /* 0x000fe200078e0005 */
[----:B------:R-:W-:Y:S01]  /*0730*/  MOV R26, 0x760 ;  /* 0x00000760001a7802 */ /* 0x000fe20000000f00 */
[----:B------:R-:W-:-:S07]  /*0740*/  IMAD.MOV.U32 R28, RZ, RZ, R2 ;  /* 0x000000ffff1c7224 */ /* 0x000fce00078e0002 */
[----:B------:R-:W-:Y:S05]  /*0750*/  CALL.REL.NOINC `($__internal_1_$__cuda_sm20_div_rn_f64_full) ;  /* 0x0000004c00087944 */ /* 0x000fea0003c00000 */
[----:B------:R-:W-:Y:S02]  /*0760*/  IMAD.MOV.U32 R42, RZ, RZ, R56 ;  /* 0x000000ffff2a7224 */ /* 0x000fe400078e0038 */
[----:B------:R-:W-:-:S07]  /*0770*/  IMAD.MOV.U32 R43, RZ, RZ, R57 ;  /* 0x000000ffff2b7224 */ /* 0x000fce00078e0039 */
.L_x_6:
[----:B------:R-:W-:Y:S05]  /*0780*/  BSYNC.RECONVERGENT B1 ;  /* 0x0000000000017941 */ /* 0x000fea0003800200 */
.L_x_5:
[----:B------:R-:W-:Y:S01]  /*0790*/  DFMA R6, RZ, R42, -R38 ;  /* 0x0000002aff06722b */ /* 0x000fe20000000826 */
[----:B------:R-:W-:Y:S01]  /*07a0*/  IMAD.MOV.U32 R10, RZ, RZ, 0x0 ;  /* 0x00000000ff0a7424 */ /* 0x000fe200078e00ff */
[----:B------:R-:W-:Y:S01]  /*07b0*/  DMUL R2, RZ, R40 ;  /* 0x00000028ff027228 */ /* 0x000fe20000000000 */
[----:B------:R-:W-:Y:S01]  /*07c0*/  IMAD.MOV.U32 R11, RZ, RZ, 0x3fd80000 ;  /* 0x3fd80000ff0b7424 */ /* 0x000fe200078e00ff */
[----:B------:R-:W-:Y:S01]  /*07d0*/  DFMA R8, -RZ, R42, R40 ;  /* 0x0000002aff08722b */ /* 0x000fe20000000128 */
[----:B------:R-:W-:Y:S03]  /*07e0*/  BSSY.RECONVERGENT B0, `(.L_x_7) ;  /* 0x0000019000007945 */ /* 0x000fe60003800200 */
[----:B------:R-:W-:Y:S02]  /*07f0*/  DMUL R4, R6, R6 ;  /* 0x0000000606047228 */ /* 0x000fe40000000000 */
[----:B------:R-:W-:-:S06]  /*0800*/  DFMA R2, RZ, R38, -R2 ;  /* 0x00000026ff02722b */ /* 0x000fcc0000000802 */
        /* <DEDUP_REMOVED lines=11> */
[----:B------:R-:W-:Y:S01]  /*08c0*/  IADD3 R11, PT, PT, R21, -0x100000, RZ ;  /* 0xfff00000150b7810 */ /* 0x000fe20007ffe0ff */
[----:B------:R-:W-:-:S05]  /*08d0*/  IMAD.MOV.U32 R10, RZ, RZ, R20 ;  /* 0x000000ffff0a7224 */ /* 0x000fca00078e0014 */
        /* <DEDUP_REMOVED lines=9> */
.L_x_8:
[----:B------:R-:W-:Y:S05]  /*0970*/  BSYNC.RECONVERGENT B0 ;  /* 0x0000000000007941 */ /* 0x000fea0003800200 */
.L_x_7:
        /* <DEDUP_REMOVED lines=23> */
.L_x_10:
[----:B------:R-:W-:Y:S05]  /*0af0*/  BSYNC.RECONVERGENT B1 ;  /* 0x0000000000017941 */ /* 0x000fea0003800200 */
.L_x_9:
        /* <DEDUP_REMOVED lines=23> */
.L_x_12:
[----:B------:R-:W-:Y:S05]  /*0c70*/  BSYNC.RECONVERGENT B1 ;  /* 0x0000000000017941 */ /* 0x000fea0003800200 */
.L_x_11:
        /* <DEDUP_REMOVED lines=23> */
.L_x_14:
[----:B------:R-:W-:Y:S05]  /*0df0*/  BSYNC.RECONVERGENT B1 ;  /* 0x0000000000017941 */ /* 0x000fea0003800200 */
.L_x_13:
[----:B------:R-:W-:Y:S01]  /*0e00*/  DMUL R4, R14, R42 ;  /* 0x0000002a0e047228 */ /* 0x000fe20000000000 */
[----:B------:R-:W-:Y:S01]  /*0e10*/  IMAD.MOV.U32 R16, RZ, RZ, 0x0 ;  /* 0x00000000ff107424 */ /* 0x000fe200078e00ff */
[----:B------:R-:W-:Y:S01]  /*0e20*/  DMUL R6, R10, R40 ;  /* 0x000000280a067228 */ /* 0x000fe20000000000 */
[----:B------:R-:W-:Y:S01]  /*0e30*/  IMAD.MOV.U32 R17, RZ, RZ, 0x3fd80000 ;  /* 0x3fd80000ff117424 */ /* 0x000fe200078e00ff */
[-C--:B------:R-:W-:Y:S01]  /*0e40*/  DMUL R2, R12, R38.reuse ;  /* 0x000000260c027228 */ /* 0x080fe20000000000 */
[----:B------:R-:W-:Y:S03]  /*0e50*/  BSSY.RECONVERGENT B0, `(.L_x_15) ;  /* 0x000001d000007945 */ /* 0x000fe60003800200 */
[----:B------:R-:W-:Y:S02]  /*0e60*/  DFMA R4, R10, R38, -R4 ;  /* 0x000000260a04722b */ /* 0x000fe40000000804 */
[----:B------:R-:W-:-:S02]  /*0e70*/  DFMA R6, R12, R42, -R6 ;  /* 0x0000002a0c06722b */ /* 0x000fc40000000806 */
[----:B------:R-:W-:-:S04]  /*0e80*/  DFMA R2, R14, R40, -R2 ;  /* 0x000000280e02722b */ /* 0x000fc80000000802 */
[----:B------:R-:W-:-:S08]  /*0e90*/  DMUL R8, R4, R4 ;  /* 0x0000000404087228 */ /* 0x000fd00000000000 */
        /* <DEDUP_REMOVED lines=17> */
[----:B------:R-:W-:Y:S01]  /*0fb0*/  MOV R21, R27 ;  /* 0x0000001b00157202 */ /* 0x000fe20000000f00 */
[----:B------:R-:W-:Y:S01]  /*0fc0*/  IMAD.MOV.U32 R17, RZ, RZ, R23 ;  /* 0x000000ffff117224 */ /* 0x000fe200078e0017 */
[----:B------:R-:W-:Y:S01]  /*0fd0*/  MOV R30, 0x1020 ;  /* 0x00001020001e7802 */ /* 0x000fe20000000f00 */
[----:B------:R-:W-:Y:S02]  /*0fe0*/  IMAD.MOV.U32 R18, RZ, RZ, R28 ;  /* 0x000000ffff127224 */ /* 0x000fe400078e001c */
[----:B------:R-:W-:Y:S02]  /*0ff0*/  IMAD.MOV.U32 R19, RZ, RZ, R29 ;  /* 0x000000ffff137224 */ /* 0x000fe400078e001d */
[----:B------:R-:W-:-:S07]  /*1000*/  IMAD.MOV.U32 R45, RZ, RZ, R9 ;  /* 0x000000ffff2d7224 */ /* 0x000fce00078e0009 */
[----:B------:R-:W-:Y:S05]  /*1010*/  CALL.REL.NOINC `($__internal_2_$__cuda_sm20_dsqrt_rn_f64_mediumpath_v1) ;  /* 0x0000004800447944 */ /* 0x000fea0003c00000 */
.L_x_16:
[----:B------:R-:W-:Y:S05]  /*1020*/  BSYNC.RECONVERGENT B0 ;  /* 0x0000000000007941 */ /* 0x000fea0003800200 */
.L_x_15:
        /* <DEDUP_REMOVED lines=23> */
.L_x_18:
[----:B------:R-:W-:Y:S05]  /*11a0*/  BSYNC.RECONVERGENT B1 ;  /* 0x0000000000017941 */ /* 0x000fea0003800200 */
.L_x_17:
        /* <DEDUP_REMOVED lines=23> */
.L_x_20:
[----:B------:R-:W-:Y:S05]  /*1320*/  BSYNC.RECONVERGENT B1 ;  /* 0x0000000000017941 */ /* 0x000fea0003800200 */
.L_x_19:
        /* <DEDUP_REMOVED lines=23> */
.L_x_22:
[----:B------:R-:W-:Y:S05]  /*14a0*/  BSYNC.RECONVERGENT B1 ;  /* 0x0000000000017941 */ /* 0x000fea0003800200 */
.L_x_21:
[----:B------:R-:W0:Y:S01]  /*14b0*/  MUFU.RCP64H R3, 360 ;  /* 0x4076800000037908 */ /* 0x000e220000001800 */
[----:B------:R-:W-:Y:S01]  /*14c0*/  IMAD.MOV.U32 R18, RZ, RZ, 0x0 ;  /* 0x00000000ff127424 */ /* 0x000fe200078e00ff */
[----:B------:R-:W-:Y:S01]  /*14d0*/  MOV R19, 0x40768000 ;  /* 0x4076800000137802 */ /* 0x000fe20000000f00 */
[----:B------:R-:W-:Y:S01]  /*14e0*/  IMAD.MOV.U32 R2, RZ, RZ, 0x1 ;  /* 0x00000001ff027424 */ /* 0x000fe200078e00ff */
[----:B------:R-:W1:Y:S05]  /*14f0*/  LDCU.64 UR4, c[0x0][0x3b0] ;  /* 0x00007600ff0477ac */ /* 0x000e6a0008000a00 */
[----:B0-----:R-:W-:-:S08]  /*1500*/  DFMA R16, R2, -R18, 1 ;  /* 0x3ff000000210742b */ /* 0x001fd00000000812 */
[----:B------:R-:W-:-:S08]  /*1510*/  DFMA R16, R16, R16, R16 ;  /* 0x000000101010722b */ /* 0x000fd00000000010 */
[----:B------:R-:W-:Y:S01]  /*1520*/  DFMA R2, R2, R16, R2 ;  /* 0x000000100202722b */ /* 0x000fe20000000002 */
[----:B------:R-:W-:Y:S02]  /*1530*/  IMAD.MOV.U32 R16, RZ, RZ, 0x54442d18 ;  /* 0x54442d18ff107424 */ /* 0x000fe400078e00ff */
[----:B------:R-:W-:-:S05]  /*1540*/  IMAD.MOV.U32 R17, RZ, RZ, 0x400921fb ;  /* 0x400921fbff117424 */ /* 0x000fca00078e00ff */
[----:B------:R-:W-:Y:S02]  /*1550*/  DFMA R18, R2, -R18, 1 ;  /* 0x3ff000000212742b */ /* 0x000fe40000000812 */
[----:B-1----:R-:W-:-:S06]  /*1560*/  DMUL R16, R16, UR4 ;  /* 0x0000000410107c28 */ /* 0x002fcc0008000000 */
[----:B------:R-:W-:-:S04]  /*1570*/  DFMA R2, R2, R18, R2 ;  /* 0x000000120202722b */ /* 0x000fc80000000002 */
[----:B------:R-:W-:-:S04]  /*1580*/  FSETP.GEU.AND P1, PT, |R17|, 6.5827683646048100446e-37, PT ;  /* 0x036000001100780b */ /* 0x000fc80003f2e200 */
[----:B------:R-:W-:-:S08]  /*1590*/  DMUL R18, R16, R2 ;  /* 0x0000000210127228 */ /* 0x000fd00000000000 */
[----:B------:R-:W-:-:S08]  /*15a0*/  DFMA R20, R18, -360, R16 ;  /* 0xc07680001214782b */ /* 0x000fd00000000010 */
[----:B------:R-:W-:-:S10]  /*15b0*/  DFMA R2, R2, R20, R18 ;  /* 0x000000140202722b */ /* 0x000fd40000000012 */
[----:B------:R-:W-:-:S05]  /*15c0*/  FFMA R0, RZ, 3.8515625, R3 ;  /* 0x40768000ff007823 */ /* 0x000fca0000000003 */
[----:B------:R-:W-:-:S13]  /*15d0*/  FSETP.GT.AND P0, PT, |R0|, 1.469367938527859385e-39, PT ;  /* 0x001000000000780b */ /* 0x000fda0003f04200 */
[----:B------:R-:W-:Y:S05]  /*15e0*/  @P0 BRA P1, `(.L_x_23) ;  /* 0x0000000000180947 */ /* 0x000fea0000800000 */
[----:B------:R-:W-:Y:S01]  /*15f0*/  IMAD.MOV.U32 R28, RZ, RZ, RZ ;  /* 0x000000ffff1c7224 */ /* 0x000fe200078e00ff */
[----:B------:R-:W-:Y:S01]  /*1600*/  MOV R26, 0x1630 ;  /* 0x00001630001a7802 */ /* 0x000fe20000000f00 */
[----:B------:R-:W-:-:S07]  /*1610*/  IMAD.MOV.U32 R29, RZ, RZ, 0x40768000 ;  /* 0x40768000ff1d7424 */ /* 0x000fce00078e00ff */
[----:B------:R-:W-:Y:S05]  /*1620*/  CALL.REL.NOINC `($__internal_1_$__cuda_sm20_div_rn_f64_full) ;  /* 0x0000003c00547944 */ /* 0x000fea0003c00000 */
[----:B------:R-:W-:Y:S01]  /*1630*/  MOV R2, R56 ;  /* 0x0000003800027202 */ /* 0x000fe20000000f00 */
[----:B------:R-:W-:-:S07]  /*1640*/  IMAD.MOV.U32 R3, RZ, RZ, R57 ;  /* 0x000000ffff037224 */ /* 0x000fce00078e0039 */
.L_x_23:
[----:B------:R-:W-:Y:S01]  /*1650*/  DSETP.NEU.AND P1, PT, |R2|, +INF , PT ;  /* 0x7ff000000200742a */ /* 0x000fe20003f2d200 */
[----:B------:R-:W-:-:S13]  /*1660*/  BSSY.RECONVERGENT B0, `(.L_x_24) ;  /* 0x000001c000007945 */ /* 0x000fda0003800200 */
[----:B------:R-:W-:Y:S01]  /*1670*/  @!P1 DMUL R16, RZ, R2 ;  /* 0x00000002ff109228 */ /* 0x000fe20000000000 */
[----:B------:R-:W-:Y:S01]  /*1680*/  @!P1 PLOP3.LUT P0, PT, PT, PT, PT, 0x80, 0x8 ;  /* 0x000000000008981c */ /* 0x000fe20003f0f070 */
[----:B------:R-:W-:-:S12]  /*1690*/  @!P1 BRA `(.L_x_25) ;  /* 0x0000000000609947 */ /* 0x000fd80003800000 */
[----:B------:R-:W-:Y:S01]  /*16a0*/  UMOV UR4, 0x6dc9c883 ;  /* 0x6dc9c88300047882 */ /* 0x000fe20000000000 */
[----:B------:R-:W-:Y:S01]  /*16b0*/  UMOV UR5, 0x3fe45f30 ;  /* 0x3fe45f3000057882 */ /* 0x000fe20000000000 */
[C---:B------:R-:W-:Y:S01]  /*16c0*/  DSETP.GE.AND P0, PT, |R2|.reuse, 2.14748364800000000000e+09, PT ;  /* 0x41e000000200742a */ /* 0x040fe20003f06200 */
[----:B------:R-:W-:Y:S01]  /*16d0*/  BSSY.RECONVERGENT B1, `(.L_x_26) ;  /* 0x0000012000017945 */ /* 0x000fe20003800200 */
[----:B------:R-:W-:Y:S01]  /*16e0*/  DMUL R18, R2, UR4 ;  /* 0x0000000402127c28 */ /* 0x000fe20008000000 */
[----:B------:R-:W-:Y:S01]  /*16f0*/  UMOV UR4, 0x54442d18 ;  /* 0x54442d1800047882 */ /* 0x000fe20000000000 */
[----:B------:R-:W-:-:S08]  /*1700*/  UMOV UR5, 0x3ff921fb ;  /* 0x3ff921fb00057882 */ /* 0x000fd00000000000 */
[----:B------:R-:W0:Y:S08]  /*1710*/  F2I.F64 R18, R18 ;  /* 0x0000001200127311 */ /* 0x000e300000301100 */
[----:B0-----:R-:W0:Y:S02]  /*1720*/  I2F.F64 R16, R18 ;  /* 0x0000001200107312 */ /* 0x001e240000201c00 */
[----:B0-----:R-:W-:Y:S01]  /*1730*/  DFMA R20, R16, -UR4, R2 ;  /* 0x8000000410147c2b */ /* 0x001fe20008000002 */
[----:B------:R-:W-:Y:S01]  /*1740*/  UMOV UR4, 0x33145c00 ;  /* 0x33145c0000047882 */ /* 0x000fe20000000000 */
[----:B------:R-:W-:-:S06]  /*1750*/  UMOV UR5, 0x3c91a626 ;  /* 0x3c91a62600057882 */ /* 0x000fcc0000000000 */
[----:B------:R-:W-:Y:S01]  /*1760*/  DFMA R20, R16, -UR4, R20 ;  /* 0x8000000410147c2b */ /* 0x000fe20008000014 */
[----:B------:R-:W-:Y:S01]  /*1770*/  UMOV UR4, 0x252049c0 ;  /* 0x252049c000047882 */ /* 0x000fe20000000000 */
[----:B------:R-:W-:-:S06]  /*1780*/  UMOV UR5, 0x397b839a ;  /* 0x397b839a00057882 */ /* 0x000fcc0000000000 */
[----:B------:R-:W-:Y:S01]  /*1790*/  DFMA R16, R16, -UR4, R20 ;  /* 0x8000000410107c2b */ /* 0x000fe20008000014 */
[----:B------:R-:W-:Y:S10]  /*17a0*/  @!P0 BRA `(.L_x_27) ;  /* 0x0000000000108947 */ /* 0x000ff40003800000 */
[----:B------:R-:W-:Y:S01]  /*17b0*/  IMAD.MOV.U32 R22, RZ, RZ, R3 ;  /* 0x000000ffff167224 */ /* 0x000fe200078e0003 */
[----:B------:R-:W-:-:S07]  /*17c0*/  MOV R20, 0x17e0 ;  /* 0x000017e000147802 */ /* 0x000fce0000000f00 */
[----:B------:R-:W-:Y:S05]  /*17d0*/  CALL.REL.NOINC `($_Z12renderKernel6Cameraiii5SceneP6uchar4$__internal_trig_reduction_slowpathd) ;  /* 0x0000004000f87944 */ /* 0x000fea0003c00000 */
[----:B------:R-:W-:-:S07]  /*17e0*/  IMAD.MOV.U32 R18, RZ, RZ, R0 ;  /* 0x000000ffff127224 */ /* 0x000fce00078e0000 */
.L_x_27:
[----:B------:R-:W-:Y:S05]  /*17f0*/  BSYNC.RECONVERGENT B1 ;  /* 0x0000000000017941 */ /* 0x000fea0003800200 */
.L_x_26:
[----:B------:R-:W-:-:S04]  /*1800*/  LOP3.LUT R18, R18, 0x1, RZ, 0xc0, !PT ;  /* 0x0000000112127812 */ /* 0x000fc800078ec0ff */
[----:B------:R-:W-:-:S13]  /*1810*/  ISETP.NE.U32.AND P0, PT, R18, 0x1, PT ;  /* 0x000000011200780c */ /* 0x000fda0003f05070 */
.L_x_25:
[----:B------:R-:W-:Y:S05]  /*1820*/  BSYNC.RECONVERGENT B0 ;  /* 0x0000000000007941 */ /* 0x000fea0003800200 */
.L_x_24:
[----:B------:R-:W-:Y:S01]  /*1830*/  DMUL R2, R16, R16 ;  /* 0x0000001010027228 */ /* 0x000fe20000000000 */
[----:B------:R-:W-:Y:S01]  /*1840*/  IMAD.MOV.U32 R18, RZ, RZ, 0x5b27ebb1 ;  /* 0x5b27ebb1ff127424 */ /* 0x000fe200078e00ff */
[----:B------:R-:W-:Y:S01]  /*1850*/  UMOV UR4, 0x2799bcb9 ;  /* 0x2799bcb900047882 */ /* 0x000fe20000000000 */
[----:B------:R-:W-:Y:S01]  /*1860*/  IMAD.MOV.U32 R19, RZ, RZ, 0x3ef9757c ;  /* 0x3ef9757cff137424 */ /* 0x000fe200078e00ff */
[----:B------:R-:W-:Y:S01]  /*1870*/  UMOV UR5, 0x3ee48dac ;  /* 0x3ee48dac00057882 */ /* 0x000fe20000000000 */
[----:B------:R-:W0:Y:S01]  /*1880*/  LDCU UR6, c[0x0][0x3c0] ;  /* 0x00007800ff0677ac */ /* 0x000e220008000800 */
[----:B------:R-:W-:Y:S03]  /*1890*/  BSSY.RECONVERGENT B0, `(.L_x_28) ;  /* 0x0000037000007945 */ /* 0x000fe60003800200 */
[C---:B------:R-:W-:Y:S01]  /*18a0*/  DFMA R18, R2.reuse, UR4, -R18 ;  /* 0x0000000402127c2b */ /* 0x040fe20008000812 */
[----:B------:R-:W-:Y:S01]  /*18b0*/  UMOV UR4, 0xfd91e04 ;  /* 0x0fd91e0400047882 */ /* 0x000fe20000000000 */
[----:B------:R-:W-:Y:S01]  /*18c0*/  UMOV UR5, 0x3f0980e9 ;  /* 0x3f0980e900057882 */ /* 0x000fe20000000000 */
[----:B------:R-:W1:Y:S05]  /*18d0*/  LDCU.64 UR8, c[0x0][0x358] ;  /* 0x00006b00ff0877ac */ /* 0x000e6a0008000a00 */
[----:B------:R-:W-:Y:S01]  /*18e0*/  DFMA R18, R2, R18, UR4 ;  /* 0x0000000402127e2b */ /* 0x000fe20008000012 */
[----:B------:R-:W-:Y:S01]  /*18f0*/  UMOV UR4, 0x417d7e1d ;  /* 0x417d7e1d00047882 */ /* 0x000fe20000000000 */
[----:B------:R-:W-:-:S06]  /*1900*/  UMOV UR5, 0x3efae2b0 ;  /* 0x3efae2b000057882 */ /* 0x000fcc0000000000 */
[----:B------:R-:W-:Y:S01]  /*1910*/  DFMA R18, R2, R18, -UR4 ;  /* 0x8000000402127e2b */ /* 0x000fe20008000012 */
[----:B------:R-:W-:Y:S01]  /*1920*/  UMOV UR4, 0x41bfba57 ;  /* 0x41bfba5700047882 */ /* 0x000fe20000000000 */
[----:B------:R-:W-:-:S06]  /*1930*/  UMOV UR5, 0x3f119f53 ;  /* 0x3f119f5300057882 */ /* 0x000fcc0000000000 */
[----:B------:R-:W-:Y:S01]  /*1940*/  DFMA R18, R2, R18, UR4 ;  /* 0x0000000402127e2b */ /* 0x000fe20008000012 */
        /* <DEDUP_REMOVED lines=29> */
[----:B------:R-:W-:-:S08]  /*1b20*/  DFMA R18, R2, R18, UR4 ;  /* 0x0000000402127e2b */ /* 0x000fd00008000012 */
[----:B------:R-:W-:-:S08]  /*1b30*/  DMUL R22, R2, R18 ;  /* 0x0000001202167228 */ /* 0x000fd00000000000 */
[----:B------:R-:W-:Y:S01]  /*1b40*/  DFMA R44, R22, R16, R16 ;  /* 0x00000010162c722b */ /* 0x000fe20000000010 */
[----:B01----:R-:W-:Y:S10]  /*1b50*/  @P0 BRA `(.L_x_29) ;  /* 0x0000000000280947 */ /* 0x003ff40003800000 */
[----:B------:R-:W0:Y:S01]  /*1b60*/  MUFU.RCP64H R19, R45 ;  /* 0x0000002d00137308 */ /* 0x000e220000001800 */
[----:B------:R-:W-:-:S06]  /*1b70*/  MOV R18, RZ ;  /* 0x000000ff00127202 */ /* 0x000fcc0000000f00 */
[----:B0-----:R-:W-:-:S08]  /*1b80*/  DFMA R2, -R44, R18, 1 ;  /* 0x3ff000002c02742b */ /* 0x001fd00000000112 */
[----:B------:R-:W-:Y:S02]  /*1b90*/  DFMA R20, R2, R2, R2 ;  /* 0x000000020214722b */ /* 0x000fe40000000002 */
[----:B------:R-:W-:-:S06]  /*1ba0*/  DADD R2, R44, -R16 ;  /* 0x000000002c027229 */ /* 0x000fcc0000000810 */
[----:B------:R-:W-:Y:S02]  /*1bb0*/  DFMA R20, R18, R20, R18 ;  /* 0x000000141214722b */ /* 0x000fe40000000012 */
[----:B------:R-:W-:-:S06]  /*1bc0*/  DFMA R2, R22, R16, -R2 ;  /* 0x000000101602722b */ /* 0x000fcc0000000802 */
[----:B------:R-:W-:-:S08]  /*1bd0*/  DFMA R16, R44, -R20, 1 ;  /* 0x3ff000002c10742b */ /* 0x000fd00000000814 */
[----:B------:R-:W-:-:S08]  /*1be0*/  DFMA R2, R2, -R20, R16 ;  /* 0x800000140202722b */ /* 0x000fd00000000010 */
[----:B------:R-:W-:-:S11]  /*1bf0*/  DFMA R44, -R20, R2, -R20 ;  /* 0x00000002142c722b */ /* 0x000fd60000000914 */
.L_x_29:
[----:B------:R-:W-:Y:S05]  /*1c00*/  BSYNC.RECONVERGENT B0 ;  /* 0x0000000000007941 */ /* 0x000fea0003800200 */
.L_x_28:
[----:B------:R-:W-:Y:S01]  /*1c10*/  UISETP.GE.AND UP0, UPT, UR6, 0x1, UPT ;  /* 0x000000010600788c */ /* 0x000fe2000bf06270 */
[----:B------:R-:W-:Y:S01]  /*1c20*/  CS2R R22, SRZ ;  /* 0x0000000000167805 */ /* 0x000fe2000001ff00 */
[----:B------:R-:W-:-:S07]  /*1c30*/  IMAD.MOV.U32 R0, RZ, RZ, RZ ;  /* 0x000000ffff007224 */ /* 0x000fce00078e00ff */
[----:B------:R-:W-:Y:S05]  /*1c40*/  BRA.U !UP0, `(.L_x_30) ;  /* 0x00000031086c7547 */ /* 0x000fea000b800000 */
[----:B------:R-:W0:Y:S01]  /*1c50*/  MUFU.RCP64H R3, R45 ;  /* 0x0000002d00037308 */ /* 0x000e220000001800 */
[----:B------:R-:W-:Y:S01]  /*1c60*/  VIADD R2, R45, 0x300402 ;  /* 0x003004022d027836 */ /* 0x000fe20000000000 */
[----:B------:R-:W-:Y:S04]  /*1c70*/  BSSY.RECONVERGENT B0, `(.L_x_31) ;  /* 0x000000c000007945 */ /* 0x000fe80003800200 */
[----:B------:R-:W-:Y:S01]  /*1c80*/  FSETP.GEU.AND P0, PT, |R2|, 5.8789094863358348022e-39, PT ;  /* 0x004004020200780b */ /* 0x000fe20003f0e200 */
[----:B0-----:R-:W-:-:S08]  /*1c90*/  DFMA R16, R2, -R44, 1 ;  /* 0x3ff000000210742b */ /* 0x001fd0000000082c */
[----:B------:R-:W-:-:S08]  /*1ca0*/  DFMA R16, R16, R16, R16 ;  /* 0x000000101010722b */ /* 0x000fd00000000010 */
[----:B------:R-:W-:-:S08]  /*1cb0*/  DFMA R16, R2, R16, R2 ;  /* 0x000000100210722b */ /* 0x000fd00000000002 */
[----:B------:R-:W-:-:S08]  /*1cc0*/  DFMA R46, R16, -R44, 1 ;  /* 0x3ff00000102e742b */ /* 0x000fd0000000082c */
[----:B------:R-:W-:Y:S01]  /*1cd0*/  DFMA R46, R16, R46, R16 ;  /* 0x0000002e102e722b */ /* 0x000fe20000000010 */
[----:B------:R-:W-:Y:S10]  /*1ce0*/  @P0 BRA `(.L_x_32) ;  /* 0x0000000000100947 */ /* 0x000ff40003800000 */
[----:B------:R-:W-:Y:S02]  /*1cf0*/  LOP3.LUT R28, R45, 0x7fffffff, RZ, 0xc0, !PT ;  /* 0x7fffffff2d1c7812 */ /* 0x000fe400078ec0ff */
[----:B------:R-:W-:-:S03]  /*1d00*/  MOV R26, 0x1d30 ;  /* 0x00001d30001a7802 */ /* 0x000fc60000000f00 */
[----:B------:R-:W-:-:S07]  /*1d10*/  VIADD R28, R28, 0xfff00000 ;  /* 0xfff000001c1c7836 */ /* 0x000fce0000000000 */
[----:B------:R-:W-:Y:S05]  /*1d20*/  CALL.REL.NOINC `($__internal_0_$__cuda_sm20_dblrcp_rn_slowpath_v3) ;  /* 0x0000003000f87944 */ /* 0x000fea0003c00000 */
.L_x_32:
[----:B------:R-:W-:Y:S05]  /*1d30*/  BSYNC.RECONVERGENT B0 ;  /* 0x0000000000007941 */ /* 0x000fea0003800200 */
.L_x_31:
[----:B------:R-:W0:Y:S02]  /*1d40*/  LDCU UR4, c[0x0][0x3d0] ;  /* 0x00007a00ff0477ac */ /* 0x000e240008000800 */
[----:B0-----:R-:W-:-:S09]  /*1d50*/  UISETP.GE.AND UP0, UPT, UR4, 0x1, UPT ;  /* 0x000000010400788c */ /* 0x001fd2000bf06270 */
[----:B------:R-:W-:Y:S05]  /*1d60*/  BRA.U !UP0, `(.L_x_33) ;  /* 0x0000003108087547 */ /* 0x000fea000b800000 */
[----:B------:R-:W0:Y:S01]  /*1d70*/  LDCU.64 UR4, c[0x0][0x3b8] ;  /* 0x00007700ff0477ac */ /* 0x000e220008000a00 */
[----:B------:R-:W-:Y:S01]  /*1d80*/  IMAD.MOV.U32 R2, RZ, RZ, 0x1 ;  /* 0x00000001ff027424 */ /* 0x000fe200078e00ff */
[----:B0-----:R-:W0:Y:S08]  /*1d90*/  I2F.F64 R28, UR4 ;  /* 0x00000004001c7d12 */ /* 0x001e300008201c00 */
[----:B0-----:R-:W0:Y:S02]  /*1da0*/  MUFU.RCP64H R3, R29 ;  /* 0x0000001d00037308 */ /* 0x001e240000001800 */
[----:B0-----:R-:W-:-:S08]  /*1db0*/  DFMA R16, -R28, R2, 1 ;  /* 0x3ff000001c10742b */ /* 0x001fd00000000102 */
[----:B------:R-:W-:-:S08]  /*1dc0*/  DFMA R16, R16, R16, R16 ;  /* 0x000000101010722b */ /* 0x000fd00000000010 */
[----:B------:R-:W-:Y:S02]  /*1dd0*/  DFMA R2, R2, R16, R2 ;  /* 0x000000100202722b */ /* 0x000fe40000000002 */
[----:B------:R-:W0:Y:S06]  /*1de0*/  I2F.F64.U32 R16, UR5 ;  /* 0x0000000500107d12 */ /* 0x000e2c0008201800 */
[----:B------:R-:W-:-:S08]  /*1df0*/  DFMA R18, -R28, R2, 1 ;  /* 0x3ff000001c12742b */ /* 0x000fd00000000102 */
[----:B------:R-:W-:Y:S01]  /*1e00*/  DFMA R2, R2, R18, R2 ;  /* 0x000000120202722b */ /* 0x000fe20000000002 */
[----:B0-----:R-:W-:-:S07]  /*1e10*/  FSETP.GEU.AND P1, PT, |R17|, 6.5827683646048100446e-37, PT ;  /* 0x036000001100780b */ /* 0x001fce0003f2e200 */
[----:B------:R-:W-:-:S08]  /*1e20*/  DMUL R18, R16, R2 ;  /* 0x0000000210127228 */ /* 0x000fd00000000000 */
[----:B------:R-:W-:-:S08]  /*1e30*/  DFMA R20, -R28, R18, R16 ;  /* 0x000000121c14722b */ /* 0x000fd00000000110 */
[----:B------:R-:W-:-:S10]  /*1e40*/  DFMA R2, R2, R20, R18 ;  /* 0x000000140202722b */ /* 0x000fd40000000012 */
[----:B------:R-:W-:-:S05]  /*1e50*/  FFMA R0, RZ, R29, R3 ;  /* 0x0000001dff007223 */ /* 0x000fca0000000003 */
[----:B------:R-:W-:-:S13]  /*1e60*/  FSETP.GT.AND P0, PT, |R0|, 1.469367938527859385e-39, PT ;  /* 0x001000000000780b */ /* 0x000fda0003f04200 */
[----:B------:R-:W-:Y:S05]  /*1e70*/  @P0 BRA P1, `(.L_x_34) ;  /* 0x0000000000100947 */ /* 0x000fea0000800000 */
[----:B------:R-:W-:-:S07]  /*1e80*/  MOV R26, 0x1ea0 ;  /* 0x00001ea0001a7802 */ /* 0x000fce0000000f00 */
[----:B------:R-:W-:Y:S05]  /*1e90*/  CALL.REL.NOINC `($__internal_1_$__cuda_sm20_div_rn_f64_full) ;  /* 0x0000003400387944 */ /* 0x000fea0003c00000 */
[----:B------:R-:W-:Y:S01]  /*1ea0*/  IMAD.MOV.U32 R2, RZ, RZ, R56 ;  /* 0x000000ffff027224 */ /* 0x000fe200078e0038 */
[----:B------:R-:W-:-:S07]  /*1eb0*/  MOV R3, R57 ;  /* 0x0000003900037202 */ /* 0x000fce0000000f00 */
.L_x_34:
[C---:B------:R-:W-:Y:S01]  /*1ec0*/  DMUL R42, R46.reuse, R42 ;  /* 0x0000002a2e2a7228 */ /* 0x040fe20000000000 */
[----:B------:R-:W-:Y:S01]  /*1ed0*/  IMAD.MOV.U32 R0, RZ, RZ, RZ ;  /* 0x000000ffff007224 */ /* 0x000fe200078e00ff */
[C---:B------:R-:W-:Y:S01]  /*1ee0*/  DMUL R40, R46.reuse, R40 ;  /* 0x000000282e287228 */ /* 0x040fe20000000000 */
[----:B------:R-:W-:Y:S01]  /*1ef0*/  CS2R R22, SRZ ;  /* 0x0000000000167805 */ /* 0x000fe2000001ff00 */
[----:B------:R-:W-:Y:S01]  /*1f00*/  DMUL R38, R46, R38 ;  /* 0x000000262e267228 */ /* 0x000fe20000000000 */
[----:B------:R-:W0:Y:S01]  /*1f10*/  LDCU UR11, c[0x0][0x3f0] ;  /* 0x00007e00ff0b77ac */ /* 0x000e220008000800 */
[----:B------:R-:W-:-:S09]  /*1f20*/  UMOV UR4, URZ ;  /* 0x000000ff00047c82 */ /* 0x000fd20008000000 */
.L_x_80:
[----:B------:R-:W1:Y:S01]  /*1f30*/  LDCU UR5, c[0x0][0x3c0] ;  /* 0x00007800ff0577ac */ /* 0x000e620008000800 */
[----:B------:R-:W-:Y:S01]  /*1f40*/  IMAD.MOV.U32 R18, RZ, RZ, 0x1 ;  /* 0x00000001ff127424 */ /* 0x000fe200078e00ff */
[----:B-1----:R-:W1:Y:S08]  /*1f50*/  I2F.F64.U32 R28, UR5 ;  /* 0x00000005001c7d12 */ /* 0x002e700008201800 */
[----:B-1----:R-:W1:Y:S02]  /*1f60*/  MUFU.RCP64H R19, R29 ;  /* 0x0000001d00137308 */ /* 0x002e640000001800 */
[----:B-1----:R-:W-:-:S08]  /*1f70*/  DFMA R16, -R28, R18, 1 ;  /* 0x3ff000001c10742b */ /* 0x002fd00000000112 */
[----:B------:R-:W-:Y:S02]  /*1f80*/  DFMA R20, R16, R16, R16 ;  /* 0x000000101014722b */ /* 0x000fe40000000010 */
[----:B------:R-:W1:Y:S06]  /*1f90*/  I2F.F64.U32 R16, UR4 ;  /* 0x0000000400107d12 */ /* 0x000e6c0008201800 */
[----:B------:R-:W-:-:S08]  /*1fa0*/  DFMA R20, R18, R20, R18 ;  /* 0x000000141214722b */ /* 0x000fd00000000012 */
[----:B------:R-:W-:Y:S02]  /*1fb0*/  DFMA R18, -R28, R20, 1 ;  /* 0x3ff000001c12742b */ /* 0x000fe40000000114 */
[----:B-1----:R-:W-:-:S06]  /*1fc0*/  DADD R26, R16, 0.5 ;  /* 0x3fe00000101a7429 */ /* 0x002fcc0000000000 */
[----:B------:R-:W-:-:S04]  /*1fd0*/  DFMA R18, R20, R18, R20 ;  /* 0x000000121412722b */ /* 0x000fc80000000014 */
[----:B------:R-:W-:-:S04]  /*1fe0*/  FSETP.GEU.AND P1, PT, |R27|, 6.5827683646048100446e-37, PT ;  /* 0x036000001b00780b */ /* 0x000fc80003f2e200 */
[----:B------:R-:W-:-:S08]  /*1ff0*/  DMUL R16, R26, R18 ;  /* 0x000000121a107228 */ /* 0x000fd00000000000 */
[----:B------:R-:W-:-:S08]  /*2000*/  DFMA R20, -R28, R16, R26 ;  /* 0x000000101c14722b */ /* 0x000fd0000000011a */
[----:B------:R-:W-:-:S10]  /*2010*/  DFMA R16, R18, R20, R16 ;  /* 0x000000141210722b */ /* 0x000fd40000000010 */
[----:B------:R-:W-:-:S05]  /*2020*/  FFMA R18, RZ, R29, R17 ;  /* 0x0000001dff127223 */ /* 0x000fca0000000011 */
[----:B------:R-:W-:-:S13]  /*2030*/  FSETP.GT.AND P0, PT, |R18|, 1.469367938527859385e-39, PT ;  /* 0x001000001200780b */ /* 0x000fda0003f04200 */
[----:B------:R-:W-:Y:S05]  /*2040*/  @P0 BRA P1, `(.L_x_35) ;  /* 0x0000000000180947 */ /* 0x000fea0000800000 */
[----:B------:R-:W-:Y:S01]  /*2050*/  IMAD.MOV.U32 R16, RZ, RZ, R26 ;  /* 0x000000ffff107224 */ /* 0x000fe200078e001a */
[----:B------:R-:W-:Y:S01]  /*2060*/  MOV R26, 0x2090 ;  /* 0x00002090001a7802 */ /* 0x000fe20000000f00 */
[----:B------:R-:W-:-:S07]  /*2070*/  IMAD.MOV.U32 R17, RZ, RZ, R27 ;  /* 0x000000ffff117224 */ /* 0x000fce00078e001b */
[----:B0-----:R-:W-:Y:S05]  /*2080*/  CALL.REL.NOINC `($__internal_1_$__cuda_sm20_div_rn_f64_full) ;  /* 0x0000003000bc7944 */ /* 0x001fea0003c00000 */
[----:B------:R-:W-:Y:S01]  /*2090*/  IMAD.MOV.U32 R16, RZ, RZ, R56 ;  /* 0x000000ffff107224 */ /* 0x000fe200078e0038 */
[----:B------:R-:W-:-:S07]  /*20a0*/  MOV R17, R57 ;  /* 0x0000003900117202 */ /* 0x000fce0000000f00 */
.L_x_35:
[----:B------:R-:W1:Y:S01]  /*20b0*/  LDCU UR5, c[0x0][0x3b8] ;  /* 0x00007700ff0577ac */ /* 0x000e620008000800 */
[----:B------:R-:W-:Y:S01]  /*20c0*/  IMAD.MOV.U32 R20, RZ, RZ, 0x1 ;  /* 0x00000001ff147424 */ /* 0x000fe200078e00ff */
[----:B------:R-:W-:Y:S01]  /*20d0*/  BSSY.RECONVERGENT B1, `(.L_x_36) ;  /* 0x0000018000017945 */ /* 0x000fe20003800200 */
[----:B-1----:R-:W1:Y:S02]  /*20e0*/  I2F.F64 R28, UR5 ;  /* 0x00000005001c7d12 */ /* 0x002e640008201c00 */
[----:B-1----:R-:W-:-:S06]  /*20f0*/  DADD R28, R28, -1 ;  /* 0xbff000001c1c7429 */ /* 0x002fcc0000000000 */
[----:B------:R-:W1:Y:S02]  /*2100*/  MUFU.RCP64H R21, R29 ;  /* 0x0000001d00157308 */ /* 0x000e640000001800 */
[----:B-1----:R-:W-:-:S08]  /*2110*/  DFMA R18, -R28, R20, 1 ;  /* 0x3ff000001c12742b */ /* 0x002fd00000000114 */
[----:B------:R-:W-:Y:S02]  /*2120*/  DFMA R26, R18, R18, R18 ;  /* 0x00000012121a722b */ /* 0x000fe40000000012 */
[----:B------:R-:W1:Y:S06]  /*2130*/  I2F.F64 R18, R25 ;  /* 0x0000001900127312 */ /* 0x000e6c0000201c00 */
[----:B------:R-:W-:-:S08]  /*2140*/  DFMA R26, R20, R26, R20 ;  /* 0x0000001a141a722b */ /* 0x000fd00000000014 */
[----:B------:R-:W-:Y:S02]  /*2150*/  DFMA R20, -R28, R26, 1 ;  /* 0x3ff000001c14742b */ /* 0x000fe4000000011a */
[----:B-1----:R-:W-:-:S06]  /*2160*/  DADD R30, R18, R16 ;  /* 0x00000000121e7229 */ /* 0x002fcc0000000010 */
        /* <DEDUP_REMOVED lines=12> */
[----:B------:R-:W-:Y:S02]  /*2230*/  IMAD.MOV.U32 R16, RZ, RZ, R56 ;  /* 0x000000ffff107224 */ /* 0x000fe400078e0038 */
[----:B------:R-:W-:-:S07]  /*2240*/  IMAD.MOV.U32 R17, RZ, RZ, R57 ;  /* 0x000000ffff117224 */ /* 0x000fce00078e0039 */
.L_x_37:
[----:B0-----:R-:W-:Y:S05]  /*2250*/  BSYNC.RECONVERGENT B1 ;  /* 0x0000000000017941 */ /* 0x001fea0003800200 */
.L_x_36:
[----:B------:R-:W-:Y:S01]  /*2260*/  MOV R18, 0x0 ;  /* 0x0000000000127802 */ /* 0x000fe20000000f00 */
[----:B------:R-:W-:Y:S01]  /*2270*/  IMAD.MOV.U32 R19, RZ, RZ, 0x40000000 ;  /* 0x40000000ff137424 */ /* 0x000fe200078e00ff */
[----:B------:R-:W-:-:S05]  /*2280*/  UMOV UR5, URZ ;  /* 0x000000ff00057c82 */ /* 0x000fca0008000000 */
[----:B------:R-:W-:-:S08]  /*2290*/  DFMA R16, R16, R18, -1 ;  /* 0xbff000001010742b */ /* 0x000fd00000000012 */
[C---:B------:R-:W-:Y:S02]  /*22a0*/  DMUL R36, R16.reuse, R14 ;  /* 0x0000000e10247228 */ /* 0x040fe40000000000 */
[C---:B------:R-:W-:Y:S02]  /*22b0*/  DMUL R34, R16.reuse, R12 ;  /* 0x0000000c10227228 */ /* 0x040fe40000000000 */
[----:B------:R-:W-:-:S11]  /*22c0*/  DMUL R32, R16, R10 ;  /* 0x0000000a10207228 */ /* 0x000fd60000000000 */
.L_x_79:
[----:B------:R-:W0:Y:S01]  /*22d0*/  LDCU UR6, c[0x0][0x3c0] ;  /* 0x00007800ff0677ac */ /* 0x000e220008000800 */
[----:B------:R-:W-:Y:S01]  /*22e0*/  IMAD.MOV.U32 R18, RZ, RZ, 0x1 ;  /* 0x00000001ff127424 */ /* 0x000fe200078e00ff */
[----:B0-----:R-:W0:Y:S01]  /*22f0*/  I2F.F64.U32 R28, UR6 ;  /* 0x00000006001c7d12 */ /* 0x001e220008201800 */
[----:B------:R-:W1:Y:S07]  /*2300*/  LDCU UR6, c[0x0][0x3d0] ;  /* 0x00007a00ff0677ac */ /* 0x000e6e0008000800 */
[----:B0-----:R-:W0:Y:S01]  /*2310*/  MUFU.RCP64H R19, R29 ;  /* 0x0000001d00137308 */ /* 0x001e220000001800 */
[----:B-1----:R-:W-:Y:S01]  /*2320*/  UISETP.NE.AND UP0, UPT, UR6, 0x1, UPT ;  /* 0x000000010600788c */ /* 0x002fe2000bf05270 */
[----:B0-----:R-:W-:-:S08]  /*2330*/  DFMA R16, -R28, R18, 1 ;  /* 0x3ff000001c10742b */ /* 0x001fd00000000112 */
[----:B------:R-:W-:Y:S02]  /*2340*/  DFMA R20, R16, R16, R16 ;  /* 0x000000101014722b */ /* 0x000fe40000000010 */
[----:B------:R-:W0:Y:S06]  /*2350*/  I2F.F64.U32 R16, UR5 ;  /* 0x0000000500107d12 */ /* 0x000e2c0008201800 */
[----:B------:R-:W-:-:S08]  /*2360*/  DFMA R18, R18, R20, R18 ;  /* 0x000000141212722b */ /* 0x000fd00000000012 */
[----:B------:R-:W-:Y:S02]  /*2370*/  DFMA R26, -R28, R18, 1 ;  /* 0x3ff000001c1a742b */ /* 0x000fe40000000112 */
[----:B0-----:R-:W-:-:S06]  /*2380*/  DADD R20, R16, 0.5 ;  /* 0x3fe0000010147429 */ /* 0x001fcc0000000000 */
        /* <DEDUP_REMOVED lines=11> */
[----:B------:R-:W-:Y:S05]  /*2440*/  CALL.REL.NOINC `($__internal_1_$__cuda_sm20_div_rn_f64_full) ;  /* 0x0000002c00cc7944 */ /* 0x000fea0003c00000 */
[----:B------:R-:W-:Y:S01]  /*2450*/  IMAD.MOV.U32 R16, RZ, RZ, R56 ;  /* 0x000000ffff107224 */ /* 0x000fe200078e0038 */
[----:B------:R-:W-:-:S07]  /*2460*/  MOV R17, R57 ;  /* 0x0000003900117202 */ /* 0x000fce0000000f00 */
.L_x_38:
[----:B------:R-:W0:Y:S01]  /*2470*/  LDCU UR6, c[0x0][0x3bc] ;  /* 0x00007780ff0677ac */ /* 0x000e220008000800 */
[----:B------:R-:W1:Y:S01]  /*2480*/  S2R R31, SR_TID.Y ;  /* 0x00000000001f7919 */ /* 0x000e620000002200 */
[----:B------:R-:W1:Y:S01]  /*2490*/  LDC R44, c[0x0][0x364] ;  /* 0x0000d900ff2c7b82 */ /* 0x000e620000000800 */
[----:B------:R-:W-:Y:S01]  /*24a0*/  IMAD.MOV.U32 R20, RZ, RZ, 0x1 ;  /* 0x00000001ff147424 */ /* 0x000fe200078e00ff */
[----:B------:R-:W-:Y:S01]  /*24b0*/  BSSY.RECONVERGENT B1, `(.L_x_39) ;  /* 0x000001a000017945 */ /* 0x000fe20003800200 */
[----:B0-----:R-:W0:Y:S05]  /*24c0*/  I2F.F64.U32 R28, UR6 ;  /* 0x00000006001c7d12 */ /* 0x001e2a0008201800 */
[----:B------:R-:W1:Y:S01]  /*24d0*/  S2UR UR6, SR_CTAID.Y ;  /* 0x00000000000679c3 */ /* 0x000e620000002600 */
[----:B0-----:R-:W-:-:S06]  /*24e0*/  DADD R28, R28, -1 ;  /* 0xbff000001c1c7429 */ /* 0x001fcc0000000000 */
[----:B------:R-:W0:Y:S01]  /*24f0*/  MUFU.RCP64H R21, R29 ;  /* 0x0000001d00157308 */ /* 0x000e220000001800 */
[----:B-1----:R-:W-:Y:S01]  /*2500*/  IMAD R44, R44, UR6, R31 ;  /* 0x000000062c2c7c24 */ /* 0x002fe2000f8e021f */
[----:B0-----:R-:W-:-:S08]  /*2510*/  DFMA R18, -R28, R20, 1 ;  /* 0x3ff000001c12742b */ /* 0x001fd00000000114 */
[----:B------:R-:W-:Y:S02]  /*2520*/  DFMA R26, R18, R18, R18 ;  /* 0x00000012121a722b */ /* 0x000fe40000000012 */
[----:B------:R-:W0:Y:S06]  /*2530*/  I2F.F64.U32 R18, R44 ;  /* 0x0000002c00127312 */ /* 0x000e2c0000201800 */
[----:B------:R-:W-:-:S08]  /*2540*/  DFMA R26, R20, R26, R20 ;  /* 0x0000001a141a722b */ /* 0x000fd00000000014 */
[----:B------:R-:W-:Y:S02]  /*2550*/  DFMA R20, -R28, R26, 1 ;  /* 0x3ff000001c14742b */ /* 0x000fe4000000011a */
[----:B0-----:R-:W-:-:S06]  /*2560*/  DADD R30, R18, R16 ;  /* 0x00000000121e7229 */ /* 0x001fcc0000000010 */
        /* <DEDUP_REMOVED lines=12> */
[----:B------:R-:W-:Y:S02]  /*2630*/  IMAD.MOV.U32 R16, RZ, RZ, R56 ;  /* 0x000000ffff107224 */ /* 0x000fe400078e0038 */
[----:B------:R-:W-:-:S07]  /*2640*/  IMAD.MOV.U32 R17, RZ, RZ, R57 ;  /* 0x000000ffff117224 */ /* 0x000fce00078e0039 */
.L_x_40:
[----:B------:R-:W-:Y:S05]  /*2650*/  BSYNC.RECONVERGENT B1 ;  /* 0x0000000000017941 */ /* 0x000fea0003800200 */
.L_x_39:
[----:B------:R-:W-:Y:S01]  /*2660*/  MOV R18, 0x0 ;  /* 0x0000000000127802 */ /* 0x000fe20000000f00 */
[----:B------:R-:W-:Y:S01]  /*2670*/  IMAD.MOV.U32 R19, RZ, RZ, 0x40000000 ;  /* 0x40000000ff137424 */ /* 0x000fe200078e00ff */
[----:B------:R-:W-:Y:S05]  /*2680*/  BSSY.RECONVERGENT B0, `(.L_x_41) ;  /* 0x0000024000007945 */ /* 0x000fea0003800200 */
[----:B------:R-:W-:Y:S01]  /*2690*/  DFMA R16, R16, R18, -1 ;  /* 0xbff000001010742b */ /* 0x000fe20000000012 */
[----:B------:R-:W-:-:S07]  /*26a0*/  IMAD.MOV.U32 R19, RZ, RZ, 0x3fd80000 ;  /* 0x3fd80000ff137424 */ /* 0x000fce00078e00ff */
[----:B------:R-:W-:-:S08]  /*26b0*/  DMUL R16, R16, R2 ;  /* 0x0000000210107228 */ /* 0x000fd00000000000 */
[C---:B------:R-:W-:Y:S02]  /*26c0*/  DFMA R50, R16.reuse, R6, R34 ;  /* 0x000000061032722b */ /* 0x040fe40000000022 */
[C---:B------:R-:W-:Y:S02]  /*26d0*/  DFMA R28, R16.reuse, R8, R36 ;  /* 0x00000008101c722b */ /* 0x040fe40000000024 */
[----:B------:R-:W-:-:S04]  /*26e0*/  DFMA R48, R16, R4, R32 ;  /* 0x000000041030722b */ /* 0x000fc80000000020 */
[----:B------:R-:W-:Y:S02]  /*26f0*/  DADD R50, R40, R50 ;  /* 0x0000000028327229 */ /* 0x000fe40000000032 */
[----:B------:R-:W-:Y:S02]  /*2700*/  DADD R28, R38, R28 ;  /* 0x00000000261c7229 */ /* 0x000fe4000000001c */
[----:B------:R-:W-:-:S04]  /*2710*/  DADD R48, R42, R48 ;  /* 0x000000002a307229 */ /* 0x000fc80000000030 */
        /* <DEDUP_REMOVED lines=12> */
[----:B------:R-:W-:Y:S02]  /*27e0*/  VIADD R27, R21, 0xfff00000 ;  /* 0xfff00000151b7836 */ /* 0x000fe40000000000 */
[----:B------:R-:W-:-:S04]  /*27f0*/  IMAD.MOV.U32 R26, RZ, RZ, R20 ;  /* 0x000000ffff1a7224 */ /* 0x000fc800078e0014 */
[----:B------:R-:W-:-:S08]  /*2800*/  DFMA R18, R52, -R52, R30 ;  /* 0x800000343412722b */ /* 0x000fd0000000001e */
[----:B------:R-:W-:Y:S01]  /*2810*/  DFMA R46, R18, R26, R52 ;  /* 0x0000001a122e722b */ /* 0x000fe20000000034 */
[----:B------:R-:W-:Y:S10]  /*2820*/  @!P0 BRA `(.L_x_42) ;  /* 0x0000000000248947 */ /* 0x000ff40003800000 */
[----:B------:R-:W-:Y:S01]  /*2830*/  MOV R16, R30 ;  /* 0x0000001e00107202 */ /* 0x000fe20000000f00 */
[----:B------:R-:W-:Y:S01]  /*2840*/  IMAD.MOV.U32 R17, RZ, RZ, R31 ;  /* 0x000000ffff117224 */ /* 0x000fe200078e001f */
[----:B------:R-:W-:Y:S01]  /*2850*/  MOV R30, 0x28a0 ;  /* 0x000028a0001e7802 */ /* 0x000fe20000000f00 */
[----:B------:R-:W-:Y:S02]  /*2860*/  IMAD.MOV.U32 R26, RZ, RZ, R52 ;  /* 0x000000ffff1a7224 */ /* 0x000fe400078e0034 */
[----:B------:R-:W-:Y:S02]  /*2870*/  IMAD.MOV.U32 R21, RZ, RZ, R53 ;  /* 0x000000ffff157224 */ /* 0x000fe400078e0035 */
[----:B------:R-:W-:-:S07]  /*2880*/  IMAD.MOV.U32 R45, RZ, RZ, R27 ;  /* 0x000000ffff2d7224 */ /* 0x000fce00078e001b */
[----:B------:R-:W-:Y:S05]  /*2890*/  CALL.REL.NOINC `($__internal_2_$__cuda_sm20_dsqrt_rn_f64_mediumpath_v1) ;  /* 0x0000003000247944 */ /* 0x000fea0003c00000 */
[----:B------:R-:W-:Y:S01]  /*28a0*/  IMAD.MOV.U32 R46, RZ, RZ, R18 ;  /* 0x000000ffff2e7224 */ /* 0x000fe200078e0012 */
[----:B------:R-:W-:-:S07]  /*28b0*/  MOV R47, R19 ;  /* 0x00000013002f7202 */ /* 0x000fce0000000f00 */
.L_x_42:
[----:B------:R-:W-:Y:S05]  /*28c0*/  BSYNC.RECONVERGENT B0 ;  /* 0x0000000000007941 */ /* 0x000fea0003800200 */
.L_x_41:
        /* <DEDUP_REMOVED lines=23> */
.L_x_44:
[----:B------:R-:W-:Y:S05]  /*2a40*/  BSYNC.RECONVERGENT B1 ;  /* 0x0000000000017941 */ /* 0x000fea0003800200 */
.L_x_43:
        /* <DEDUP_REMOVED lines=23> */
.L_x_46:
[----:B------:R-:W-:Y:S05]  /*2bc0*/  BSYNC.RECONVERGENT B1 ;  /* 0x0000000000017941 */ /* 0x000fea0003800200 */
.L_x_45:
        /* <DEDUP_REMOVED lines=23> */
.L_x_48:
[----:B------:R-:W-:Y:S05]  /*2d40*/  BSYNC.RECONVERGENT B1 ;  /* 0x0000000000017941 */ /* 0x000fea0003800200 */
.L_x_47:
[----:B------:R-:W-:Y:S01]  /*2d50*/  IMAD.MOV.U32 R30, RZ, RZ, -0x1 ;  /* 0xffffffffff1e7424 */ /* 0x000fe200078e00ff */
[----:B------:R-:W-:Y:S01]  /*2d60*/  CS2R R48, SRZ ;  /* 0x0000000000307805 */ /* 0x000fe2000001ff00 */
[----:B------:R-:W-:Y:S01]  /*2d70*/  IMAD.MOV.U32 R52, RZ, RZ, RZ ;  /* 0x000000ffff347224 */ /* 0x000fe200078e00ff */
[----:B------:R-:W-:Y:S06]  /*2d80*/  BRA.U !UP0, `(.L_x_49) ;  /* 0x0000000908d07547 */ /* 0x000fec000b800000 */
[----:B------:R-:W-:Y:S01]  /*2d90*/  MOV R30, 0xffffffff ;  /* 0xffffffff001e7802 */ /* 0x000fe20000000f00 */
[----:B------:R-:W-:Y:S01]  /*2da0*/  IMAD.MOV.U32 R27, RZ, RZ, RZ ;  /* 0x000000ffff1b7224 */ /* 0x000fe200078e00ff */
[----:B------:R-:W-:Y:S01]  /*2db0*/  CS2R R48, SRZ ;  /* 0x0000000000307805 */ /* 0x000fe2000001ff00 */
[----:B------:R-:W0:Y:S01]  /*2dc0*/  LDCU.64 UR12, c[0x0][0x390] ;  /* 0x00007200ff0c77ac */ /* 0x000e220008000a00 */
[----:B------:R-:W1:Y:S05]  /*2dd0*/  LDCU.128 UR16, c[0x0][0x380] ;  /* 0x00007000ff1077ac */ /* 0x000e6a0008000c00 */
.L_x_58:
[----:B------:R-:W2:Y:S02]  /*2de0*/  LDC.64 R76, c[0x0][0x3c8] ;  /* 0x0000f200ff4c7b82 */ /* 0x000ea40000000a00 */
[----:B--2---:R-:W-:-:S05]  /*2df0*/  IMAD.WIDE.U32 R76, R27, 0x50, R76 ;  /* 0x000000501b4c7825 */ /* 0x004fca00078e004c */
[----:B------:R-:W2:Y:S04]  /*2e00*/  LDG.E.64 R66, desc[UR8][R76.64+0x10] ;  /* 0x000010084c427981 */ /* 0x000ea8000c1e1b00 */
[----:B------:R-:W2:Y:S04]  /*2e10*/  LDG.E.64 R52, desc[UR8][R76.64+0x40] ;  /* 0x000040084c347981 */ /* 0x000ea8000c1e1b00 */
[----:B------:R-:W3:Y:S04]  /*2e20*/  LDG.E.64 R74, desc[UR8][R76.64] ;  /* 0x000000084c4a7981 */ /* 0x000ee8000c1e1b00 */
[----:B------:R-:W4:Y:S04]  /*2e30*/  LDG.E.64 R70, desc[UR8][R76.64+0x8] ;  /* 0x000008084c467981 */ /* 0x000f28000c1e1b00 */
[----:B------:R-:W3:Y:S04]  /*2e40*/  LDG.E.64 R62, desc[UR8][R76.64+0x30] ;  /* 0x000030084c3e7981 */ /* 0x000ee8000c1e1b00 */
[----:B------:R-:W4:Y:S04]  /*2e50*/  LDG.E.64 R60, desc[UR8][R76.64+0x38] ;  /* 0x000038084c3c7981 */ /* 0x000f28000c1e1b00 */
[----:B------:R-:W5:Y:S04]  /*2e60*/  LDG.E.64 R68, desc[UR8][R76.64+0x20] ;  /* 0x000020084c447981 */ /* 0x000f68000c1e1b00 */
[----:B------:R-:W5:Y:S04]  /*2e70*/  LDG.E.64 R72, desc[UR8][R76.64+0x18] ;  /* 0x000018084c487981 */ /* 0x000f68000c1e1b00 */
[----:B------:R-:W5:Y:S01]  /*2e80*/  LDG.E.64 R64, desc[UR8][R76.64+0x28] ;  /* 0x000028084c407981 */ /* 0x000f62000c1e1b00 */
[----:B------:R-:W-:Y:S01]  /*2e90*/  UMOV UR6, 0xd9d7bdbb ;  /* 0xd9d7bdbb00067882 */ /* 0x000fe20000000000 */
[----:B------:R-:W-:Y:S01]  /*2ea0*/  UMOV UR7, 0x3ddb7cdf ;  /* 0x3ddb7cdf00077882 */ /* 0x000fe20000000000 */
[----:B------:R-:W-:Y:S01]  /*2eb0*/  BSSY.RECONVERGENT B0, `(.L_x_50) ;  /* 0x0000047000007945 */ /* 0x000fe20003800200 */
[----:B--2---:R-:W-:-:S08]  /*2ec0*/  DADD R52, -R66, R52 ;  /* 0x0000000042347229 */ /* 0x004fd00000000134 */
[----:B------:R-:W-:Y:S02]  /*2ed0*/  DMUL R54, R52, R18 ;  /* 0x0000001234367228 */ /* 0x000fe40000000000 */
[----:B---3--:R-:W-:Y:S02]  /*2ee0*/  DADD R62, -R74, R62 ;  /* 0x000000004a3e7229 */ /* 0x008fe4000000013e */
[----:B----4-:R-:W-:Y:S02]  /*2ef0*/  DADD R60, -R70, R60 ;  /* 0x00000000463c7229 */ /* 0x010fe4000000013c */
[----:B-----5:R-:W-:-:S04]  /*2f00*/  DADD R68, R68, -R70 ;  /* 0x0000000044447229 */ /* 0x020fc80000000846 */
[-C--:B------:R-:W-:Y:S02]  /*2f10*/  DFMA R54, R62, R16.reuse, -R54 ;  /* 0x000000103e36722b */ /* 0x080fe40000000836 */
[----:B------:R-:W-:Y:S02]  /*2f20*/  DMUL R56, R60, R16 ;  /* 0x000000103c387228 */ /* 0x000fe40000000000 */
[----:B------:R-:W-:Y:S02]  /*2f30*/  DADD R72, R72, -R74 ;  /* 0x0000000048487229 */ /* 0x000fe4000000084a */
[----:B------:R-:W-:Y:S02]  /*2f40*/  DMUL R58, R62, R20 ;  /* 0x000000143e3a7228 */ /* 0x000fe40000000000 */
[----:B------:R-:W-:Y:S02]  /*2f50*/  DMUL R28, R68, R54 ;  /* 0x00000036441c7228 */ /* 0x000fe40000000000 */
[----:B------:R-:W-:-:S02]  /*2f60*/  DFMA R56, R52, R20, -R56 ;  /* 0x000000143438722b */ /* 0x000fc40000000838 */
[----:B------:R-:W-:Y:S02]  /*2f70*/  DADD R64, R64, -R66 ;  /* 0x0000000040407229 */ /* 0x000fe40000000842 */
[----:B------:R-:W-:-:S04]  /*2f80*/  DFMA R58, R60, R18, -R58 ;  /* 0x000000123c3a722b */ /* 0x000fc8000000083a */
[----:B------:R-:W-:-:S08]  /*2f90*/  DFMA R28, R72, R56, R28 ;  /* 0x00000038481c722b */ /* 0x000fd0000000001c */
[----:B------:R-:W-:-:S08]  /*2fa0*/  DFMA R50, R64, R58, R28 ;  /* 0x0000003a4032722b */ /* 0x000fd0000000001c */
[----:B------:R-:W-:-:S14]  /*2fb0*/  DSETP.GEU.AND P0, PT, |R50|, UR6, PT ;  /* 0x0000000632007e2a */ /* 0x000fdc000bf0e200 */
[----:B------:R-:W-:Y:S05]  /*2fc0*/  @!P0 BRA `(.L_x_51) ;  /* 0x0000000000d48947 */ /* 0x000fea0003800000 */
[----:B------:R-:W2:Y:S01]  /*2fd0*/  MUFU.RCP64H R29, R51 ;  /* 0x00000033001d7308 */ /* 0x000ea20000001800 */
[----:B------:R-:W-:Y:S01]  /*2fe0*/  VIADD R28, R51, 0x300402 ;  /* 0x00300402331c7836 */ /* 0x000fe20000000000 */
[----:B------:R-:W-:Y:S04]  /*2ff0*/  BSSY.RECONVERGENT B1, `(.L_x_52) ;  /* 0x000000e000017945 */ /* 0x000fe80003800200 */
[----:B------:R-:W-:Y:S01]  /*3000*/  FSETP.GEU.AND P0, PT, |R28|, 5.8789094863358348022e-39, PT ;  /* 0x004004021c00780b */ /* 0x000fe20003f0e200 */
[----:B--2---:R-:W-:-:S08]  /*3010*/  DFMA R44, -R50, R28, 1 ;  /* 0x3ff00000322c742b */ /* 0x004fd0000000011c */
[----:B------:R-:W-:-:S08]  /*3020*/  DFMA R44, R44, R44, R44 ;  /* 0x0000002c2c2c722b */ /* 0x000fd0000000002c */
[----:B------:R-:W-:-:S08]  /*3030*/  DFMA R44, R28, R44, R28 ;  /* 0x0000002c1c2c722b */ /* 0x000fd0000000001c */
[----:B------:R-:W-:-:S08]  /*3040*/  DFMA R46, -R50, R44, 1 ;  /* 0x3ff00000322e742b */ /* 0x000fd0000000012c */
[----:B------:R-:W-:Y:S01]  /*3050*/  DFMA R46, R44, R46, R44 ;  /* 0x0000002e2c2e722b */ /* 0x000fe2000000002c */
[----:B------:R-:W-:Y:S10]  /*3060*/  @P0 BRA `(.L_x_53) ;  /* 0x0000000000180947 */ /* 0x000ff40003800000 */
[----:B------:R-:W-:Y:S01]  /*3070*/  LOP3.LUT R28, R51, 0x7fffffff, RZ, 0xc0, !PT ;  /* 0x7fffffff331c7812 */ /* 0x000fe200078ec0ff */
[----:B------:R-:W-:Y:S01]  /*3080*/  IMAD.MOV.U32 R44, RZ, RZ, R50 ;  /* 0x000000ffff2c7224 */ /* 0x000fe200078e0032 */
[----:B------:R-:W-:Y:S01]  /*3090*/  MOV R26, 0x30d0 ;  /* 0x000030d0001a7802 */ /* 0x000fe20000000f00 */
[----:B------:R-:W-:Y:S02]  /*30a0*/  IMAD.MOV.U32 R45, RZ, RZ, R51 ;  /* 0x000000ffff2d7224 */ /* 0x000fe400078e0033 */
[----:B------:R-:W-:-:S07]  /*30b0*/  VIADD R28, R28, 0xfff00000 ;  /* 0xfff000001c1c7836 */ /* 0x000fce0000000000 */
[----:B01----:R-:W-:Y:S05]  /*30c0*/  CALL.REL.NOINC `($__internal_0_$__cuda_sm20_dblrcp_rn_slowpath_v3) ;  /* 0x0000002000107944 */ /* 0x003fea0003c00000 */
.L_x_53:
[----:B01----:R-:W-:Y:S05]  /*30d0*/  BSYNC.RECONVERGENT B1 ;  /* 0x0000000000017941 */ /* 0x003fea0003800200 */
.L_x_52:
[----:B------:R-:W-:Y:S02]  /*30e0*/  DADD R70, -R70, UR18 ;  /* 0x0000001246467e29 */ /* 0x000fe40008000100 */
[----:B------:R-:W-:Y:S02]  /*30f0*/  DADD R74, -R74, UR16 ;  /* 0x000000104a4a7e29 */ /* 0x000fe40008000100 */
[----:B------:R-:W-:-:S04]  /*3100*/  DADD R66, -R66, UR12 ;  /* 0x0000000c42427e29 */ /* 0x000fc80008000100 */
[----:B------:R-:W-:-:S08]  /*3110*/  DMUL R54, R54, R70 ;  /* 0x0000004636367228 */ /* 0x000fd00000000000 */
[----:B------:R-:W-:-:S08]  /*3120*/  DFMA R54, R56, R74, R54 ;  /* 0x0000004a3836722b */ /* 0x000fd00000000036 */
[----:B------:R-:W-:-:S08]  /*3130*/  DFMA R54, R58, R66, R54 ;  /* 0x000000423a36722b */ /* 0x000fd00000000036 */
[----:B------:R-:W-:-:S08]  /*3140*/  DMUL R54, R54, R46 ;  /* 0x0000002e36367228 */ /* 0x000fd00000000000 */
[----:B------:R-:W-:-:S06]  /*3150*/  DSETP.GT.AND P0, PT, R54, 1, PT ;  /* 0x3ff000003600742a */ /* 0x000fcc0003f04000 */
[----:B------:R-:W-:-:S14]  /*3160*/  DSETP.LT.OR P0, PT, R54, RZ, P0 ;  /* 0x000000ff3600722a */ /* 0x000fdc0000701400 */
[----:B------:R-:W-:Y:S05]  /*3170*/  @P0 BRA `(.L_x_51) ;  /* 0x0000000000680947 */ /* 0x000fea0003800000 */
[----:B------:R-:W-:Y:S02]  /*3180*/  DMUL R44, R64, R74 ;  /* 0x0000004a402c7228 */ /* 0x000fe40000000000 */
[----:B------:R-:W-:-:S06]  /*3190*/  DMUL R28, R68, R66 ;  /* 0x00000042441c7228 */ /* 0x000fcc0000000000 */
[----:B------:R-:W-:Y:S02]  /*31a0*/  DFMA R66, R72, R66, -R44 ;  /* 0x000000424842722b */ /* 0x000fe4000000082c */
[-C--:B------:R-:W-:Y:S02]  /*31b0*/  DFMA R64, R64, R70.reuse, -R28 ;  /* 0x000000464040722b */ /* 0x080fe4000000081c */
[----:B------:R-:W-:-:S04]  /*31c0*/  DMUL R72, R72, R70 ;  /* 0x0000004648487228 */ /* 0x000fc80000000000 */
[----:B------:R-:W-:-:S04]  /*31d0*/  DMUL R28, R66, R20 ;  /* 0x00000014421c7228 */ /* 0x000fc80000000000 */
[----:B------:R-:W-:-:S04]  /*31e0*/  DFMA R72, R68, R74, -R72 ;  /* 0x0000004a4448722b */ /* 0x000fc80000000848 */
[----:B------:R-:W-:-:S08]  /*31f0*/  DFMA R28, R64, R18, R28 ;  /* 0x00000012401c722b */ /* 0x000fd0000000001c */
[----:B------:R-:W-:-:S08]  /*3200*/  DFMA R28, R72, R16, R28 ;  /* 0x00000010481c722b */ /* 0x000fd0000000001c */
[----:B------:R-:W-:-:S08]  /*3210*/  DMUL R28, R28, R46 ;  /* 0x0000002e1c1c7228 */ /* 0x000fd00000000000 */
[----:B------:R-:W-:-:S08]  /*3220*/  DADD R44, R54, R28 ;  /* 0x00000000362c7229 */ /* 0x000fd0000000001c */
[----:B------:R-:W-:-:S06]  /*3230*/  DSETP.GT.AND P0, PT, R44, 1, PT ;  /* 0x3ff000002c00742a */ /* 0x000fcc0003f04000 */
[----:B------:R-:W-:-:S14]  /*3240*/  DSETP.LT.OR P0, PT, R28, RZ, P0 ;  /* 0x000000ff1c00722a */ /* 0x000fdc0000701400 */
[----:B------:R-:W-:Y:S05]  /*3250*/  @P0 BRA `(.L_x_51) ;  /* 0x0000000000300947 */ /* 0x000fea0003800000 */
[----:B------:R-:W-:-:S08]  /*3260*/  DMUL R60, R60, R66 ;  /* 0x000000423c3c7228 */ /* 0x000fd00000000000 */
[----:B------:R-:W-:-:S08]  /*3270*/  DFMA R60, R62, R64, R60 ;  /* 0x000000403e3c722b */ /* 0x000fd0000000003c */
[----:B------:R-:W-:-:S08]  /*3280*/  DFMA R60, R52, R72, R60 ;  /* 0x00000048343c722b */ /* 0x000fd0000000003c */
[----:B------:R-:W-:-:S08]  /*3290*/  DMUL R60, R60, R46 ;  /* 0x0000002e3c3c7228 */ /* 0x000fd00000000000 */
[----:B------:R-:W-:-:S14]  /*32a0*/  DSETP.GEU.AND P1, PT, R60, RZ, PT ;  /* 0x000000ff3c00722a */ /* 0x000fdc0003f2e000 */
[----:B------:R-:W-:-:S06]  /*32b0*/  @P1 DSETP.GEU.AND P0, PT, R60, R48, PT ;  /* 0x000000303c00122a */ /* 0x000fcc0003f0e000 */
[----:B------:R-:W-:-:S04]  /*32c0*/  @P1 ISETP.LT.OR P0, PT, R30, RZ, !P0 ;  /* 0x000000ff1e00120c */ /* 0x000fc80004701670 */
[----:B------:R-:W-:Y:S02]  /*32d0*/  @P1 FSEL R61, R61, R49, P0 ;  /* 0x000000313d3d1208 */ /* 0x000fe40000000000 */
[----:B------:R-:W-:Y:S02]  /*32e0*/  @P1 FSEL R26, R60, R48, P0 ;  /* 0x000000303c1a1208 */ /* 0x000fe40000000000 */
[----:B------:R-:W-:Y:S01]  /*32f0*/  @P1 SEL R30, R27, R30, P0 ;  /* 0x0000001e1b1e1207 */ /* 0x000fe20000000000 */
[----:B------:R-:W-:Y:S01]  /*3300*/  @P1 IMAD.MOV.U32 R49, RZ, RZ, R61 ;  /* 0x000000ffff311224 */ /* 0x000fe200078e003d */
[----:B------:R-:W-:-:S07]  /*3310*/  @P1 MOV R48, R26 ;  /* 0x0000001a00301202 */ /* 0x000fce0000000f00 */
.L_x_51:
[----:B01----:R-:W-:Y:S05]  /*3320*/  BSYNC.RECONVERGENT B0 ;  /* 0x0000000000007941 */ /* 0x003fea0003800200 */
.L_x_50:
        /* <DEDUP_REMOVED lines=29> */
[----:B------:R-:W0:Y:S01]  /*3500*/  MUFU.RCP64H R29, R51 ;  /* 0x00000033001d7308 */ /* 0x000e220000001800 */
[----:B------:R-:W-:Y:S01]  /*3510*/  VIADD R28, R51, 0x300402 ;  /* 0x00300402331c7836 */ /* 0x000fe20000000000 */
[----:B------:R-:W-:Y:S04]  /*3520*/  BSSY.RECONVERGENT B1, `(.L_x_56) ;  /* 0x000000e000017945 */ /* 0x000fe80003800200 */
[----:B------:R-:W-:Y:S01]  /*3530*/  FSETP.GEU.AND P0, PT, |R28|, 5.8789094863358348022e-39, PT ;  /* 0x004004021c00780b */ /* 0x000fe20003f0e200 */
[----:B0-----:R-:W-:-:S08]  /*3540*/  DFMA R44, -R50, R28, 1 ;  /* 0x3ff00000322c742b */ /* 0x001fd0000000011c */
        /* <DEDUP_REMOVED lines=10> */
[----:B------:R-:W-:Y:S05]  /*35f0*/  CALL.REL.NOINC `($__internal_0_$__cuda_sm20_dblrcp_rn_slowpath_v3) ;  /* 0x0000001800c47944 */ /* 0x000fea0003c00000 */
.L_x_57:
[----:B------:R-:W-:Y:S05]  /*3600*/  BSYNC.RECONVERGENT B1 ;  /* 0x0000000000017941 */ /* 0x000fea0003800200 */
.L_x_56:
        /* <DEDUP_REMOVED lines=12> */
[C---:B------:R-:W-:Y:S02]  /*36d0*/  DFMA R52, R74.reuse, R52, -R44 ;  /* 0x000000344a34722b */ /* 0x040fe4000000082c */
[-C--:B------:R-:W-:Y:S02]  /*36e0*/  DMUL R74, R74, R54.reuse ;  /* 0x000000364a4a7228 */ /* 0x080fe40000000000 */
[----:B------:R-:W-:-:S04]  /*36f0*/  DFMA R54, R70, R54, -R28 ;  /* 0x000000364636722b */ /* 0x000fc8000000081c */
[----:B------:R-:W-:Y:S02]  /*3700*/  DMUL R28, R52, R20 ;  /* 0x00000014341c7228 */ /* 0x000fe40000000000 */
[----:B------:R-:W-:-:S06]  /*3710*/  DFMA R74, R72, R56, -R74 ;  /* 0x00000038484a722b */ /* 0x000fcc000000084a */
[----:B------:R-:W-:-:S08]  /*3720*/  DFMA R28, R54, R18, R28 ;  /* 0x00000012361c722b */ /* 0x000fd0000000001c */
[----:B------:R-:W-:-:S08]  /*3730*/  DFMA R28, R74, R16, R28 ;  /* 0x000000104a1c722b */ /* 0x000fd0000000001c */
[----:B------:R-:W-:-:S08]  /*3740*/  DMUL R28, R28, R46 ;  /* 0x0000002e1c1c7228 */ /* 0x000fd00000000000 */
[----:B------:R-:W-:-:S08]  /*3750*/  DADD R44, R60, R28 ;  /* 0x000000003c2c7229 */ /* 0x000fd0000000001c */
[----:B------:R-:W-:-:S06]  /*3760*/  DSETP.GT.AND P0, PT, R44, 1, PT ;  /* 0x3ff000002c00742a */ /* 0x000fcc0003f04000 */
[----:B------:R-:W-:-:S14]  /*3770*/  DSETP.LT.OR P0, PT, R28, RZ, P0 ;  /* 0x000000ff1c00722a */ /* 0x000fdc0000701400 */
[----:B------:R-:W-:Y:S05]  /*3780*/  @P0 BRA `(.L_x_55) ;  /* 0x0000000000380947 */ /* 0x000fea0003800000 */
[----:B------:R-:W-:Y:S01]  /*3790*/  DMUL R66, R66, R52 ;  /* 0x0000003442427228 */ /* 0x000fe20000000000 */
[----:B------:R-:W-:-:S07]  /*37a0*/  PLOP3.LUT P2, PT, PT, PT, PT, 0x8, 0x80 ;  /* 0x000000000080781c */ /* 0x000fce0003f4e170 */
[----:B------:R-:W-:-:S08]  /*37b0*/  DFMA R66, R68, R54, R66 ;  /* 0x000000364442722b */ /* 0x000fd00000000042 */
[----:B------:R-:W-:-:S08]  /*37c0*/  DFMA R66, R64, R74, R66 ;  /* 0x0000004a4042722b */ /* 0x000fd00000000042 */
[----:B------:R-:W-:-:S08]  /*37d0*/  DMUL R66, R66, R46 ;  /* 0x0000002e42427228 */ /* 0x000fd00000000000 */
[----:B------:R-:W-:-:S14]  /*37e0*/  DSETP.GEU.AND P1, PT, R66, RZ, PT ;  /* 0x000000ff4200722a */ /* 0x000fdc0003f2e000 */
[----:B------:R-:W-:-:S06]  /*37f0*/  @P1 DSETP.GEU.AND P0, PT, R66, R48, PT ;  /* 0x000000304200122a */ /* 0x000fcc0003f0e000 */
[----:B------:R-:W-:-:S04]  /*3800*/  @P1 ISETP.LT.OR P0, PT, R30, RZ, !P0 ;  /* 0x000000ff1e00120c */ /* 0x000fc80004701670 */
[----:B------:R-:W-:Y:S02]  /*3810*/  @P1 PLOP3.LUT P2, PT, P0, PT, PT, 0x80, 0x8 ;  /* 0x000000000008181c */ /* 0x000fe4000074f070 */
[----:B------:R-:W-:Y:S02]  /*3820*/  @P1 FSEL R26, R66, R48, P0 ;  /* 0x00000030421a1208 */ /* 0x000fe40000000000 */
[----:B------:R-:W-:-:S03]  /*3830*/  @P1 FSEL R67, R67, R49, P0 ;  /* 0x0000003143431208 */ /* 0x000fc60000000000 */
[----:B------:R-:W-:Y:S02]  /*3840*/  @P1 IMAD.MOV.U32 R48, RZ, RZ, R26 ;  /* 0x000000ffff301224 */ /* 0x000fe400078e001a */
[----:B------:R-:W-:-:S04]  /*3850*/  @P1 IMAD.MOV.U32 R49, RZ, RZ, R67 ;  /* 0x000000ffff311224 */ /* 0x000fc800078e0043 */
[----:B------:R-:W-:-:S07]  /*3860*/  @P2 IADD3 R30, PT, PT, R27, 0x1, RZ ;  /* 0x000000011b1e2810 */ /* 0x000fce0007ffe0ff */
.L_x_55:
[----:B------:R-:W-:Y:S05]  /*3870*/  BSYNC.RECONVERGENT B0 ;  /* 0x0000000000007941 */ /* 0x000fea0003800200 */
.L_x_54:
[----:B------:R-:W0:Y:S01]  /*3880*/  LDC R52, c[0x0][0x3d0] ;  /* 0x0000f400ff347b82 */ /* 0x000e220000000800 */
[----:B------:R-:W-:Y:S01]  /*3890*/  VIADD R27, R27, 0x2 ;  /* 0x000000021b1b7836 */ /* 0x000fe20000000000 */
[----:B0-----:R-:W-:-:S04]  /*38a0*/  LOP3.LUT R52, R52, 0x7ffffffe, RZ, 0xc0, !PT ;  /* 0x7ffffffe34347812 */ /* 0x001fc800078ec0ff */
[----:B------:R-:W-:-:S13]  /*38b0*/  ISETP.NE.AND P0, PT, R27, R52, PT ;  /* 0x000000341b00720c */ /* 0x000fda0003f05270 */
[----:B------:R-:W-:Y:S05]  /*38c0*/  @P0 BRA `(.L_x_58) ;  /* 0xfffffff400440947 */ /* 0x000fea000383ffff */
.L_x_49:
[----:B------:R-:W0:Y:S01]  /*38d0*/  LDCU UR6, c[0x0][0x3d0] ;  /* 0x00007a00ff0677ac */ /* 0x000e220008000800 */
[----:B------:R-:W-:Y:S01]  /*38e0*/  IMAD.MOV.U32 R27, RZ, RZ, R30 ;  /* 0x000000ffff1b7224 */ /* 0x000fe200078e001e */
[----:B------:R-:W-:Y:S01]  /*38f0*/  MOV R81, R49 ;  /* 0x0000003100517202 */ /* 0x000fe20000000f00 */
[----:B------:R-:W-:Y:S01]  /*3900*/  IMAD.MOV.U32 R80, RZ, RZ, R48 ;  /* 0x000000ffff507224 */ /* 0x000fe200078e0030 */
[----:B0-----:R-:W-:-:S04]  /*3910*/  ULOP3.LUT UR6, UR6, 0x1, URZ, 0xc0, !UPT ;  /* 0x0000000106067892 */ /* 0x001fc8000f8ec0ff */
[----:B------:R-:W-:-:S09]  /*3920*/  UISETP.NE.U32.AND UP0, UPT, UR6, 0x1, UPT ;  /* 0x000000010600788c */ /* 0x000fd2000bf05070 */
[----:B------:R-:W-:Y:S05]  /*3930*/  BRA.U UP0, `(.L_x_59) ;  /* 0x0000000500547547 */ /* 0x000fea000b800000 */
[----:B------:R-:W0:Y:S02]  /*3940*/  LDC.64 R28, c[0x0][0x3c8] ;  /* 0x0000f200ff1c7b82 */ /* 0x000e240000000a00 */
[----:B0-----:R-:W-:-:S05]  /*3950*/  IMAD.WIDE.U32 R28, R52, 0x50, R28 ;  /* 0x00000050341c7825 */ /* 0x001fca00078e001c */
        /* <DEDUP_REMOVED lines=8> */
[----:B------:R0:W5:Y:S01]  /*39e0*/  LDG.E.64 R64, desc[UR8][R28.64+0x28] ;  /* 0x000028081c407981 */ /* 0x000162000c1e1b00 */
        /* <DEDUP_REMOVED lines=12> */
[----:B0-----:R-:W-:Y:S02]  /*3ab0*/  DMUL R28, R68, R54 ;  /* 0x00000036441c7228 */ /* 0x001fe40000000000 */
        /* <DEDUP_REMOVED lines=17> */
[----:B------:R-:W-:Y:S02]  /*3bd0*/  LOP3.LUT R28, R45, 0x7fffffff, RZ, 0xc0, !PT ;  /* 0x7fffffff2d1c7812 */ /* 0x000fe400078ec0ff */
[----:B------:R-:W-:-:S03]  /*3be0*/  MOV R26, 0x3c10 ;  /* 0x00003c10001a7802 */ /* 0x000fc60000000f00 */
[----:B------:R-:W-:-:S07]  /*3bf0*/  VIADD R28, R28, 0xfff00000 ;  /* 0xfff000001c1c7836 */ /* 0x000fce0000000000 */
[----:B------:R-:W-:Y:S05]  /*3c00*/  CALL.REL.NOINC `($__internal_0_$__cuda_sm20_dblrcp_rn_slowpath_v3) ;  /* 0x0000001400407944 */ /* 0x000fea0003c00000 */
.L_x_62:
[----:B------:R-:W-:Y:S05]  /*3c10*/  BSYNC.RECONVERGENT B1 ;  /* 0x0000000000017941 */ /* 0x000fea0003800200 */
.L_x_61:
[----:B------:R-:W0:Y:S01]  /*3c20*/  LDCU.128 UR12, c[0x0][0x380] ;  /* 0x00007000ff0c77ac */ /* 0x000e220008000c00 */
[----:B------:R-:W1:Y:S01]  /*3c30*/  LDCU.64 UR6, c[0x0][0x390] ;  /* 0x00007200ff0677ac */ /* 0x000e620008000a00 */
[----:B0-----:R-:W-:Y:S02]  /*3c40*/  DADD R70, -R70, UR14 ;  /* 0x0000000e46467e29 */ /* 0x001fe40008000100 */
[----:B------:R-:W-:Y:S02]  /*3c50*/  DADD R74, -R74, UR12 ;  /* 0x0000000c4a4a7e29 */ /* 0x000fe40008000100 */
[----:B-1----:R-:W-:-:S04]  /*3c60*/  DADD R66, -R66, UR6 ;  /* 0x0000000642427e29 */ /* 0x002fc80008000100 */
        /* <DEDUP_REMOVED lines=31> */
[----:B------:R-:W-:Y:S02]  /*3e60*/  @P1 IMAD.MOV.U32 R80, RZ, RZ, R26 ;  /* 0x000000ffff501224 */ /* 0x000fe400078e001a */
[----:B------:R-:W-:-:S07]  /*3e70*/  @P1 IMAD.MOV.U32 R81, RZ, RZ, R61 ;  /* 0x000000ffff511224 */ /* 0x000fce00078e003d */
.L_x_60:
[----:B------:R-:W-:Y:S05]  /*3e80*/  BSYNC.RECONVERGENT B0 ;  /* 0x0000000000007941 */ /* 0x000fea0003800200 */
.L_x_59:
[----:B------:R-:W-:Y:S01]  /*3e90*/  ISETP.GE.AND P0, PT, R27, RZ, PT ;  /* 0x000000ff1b00720c */ /* 0x000fe20003f06270 */
[----:B------:R-:W-:Y:S01]  /*3ea0*/  BSSY.RECONVERGENT B1, `(.L_x_63) ;  /* 0x00000df000017945 */ /* 0x000fe20003800200 */
[----:B------:R-:W-:Y:S01]  /*3eb0*/  IMAD.MOV.U32 R28, RZ, RZ, 0xff ;  /* 0x000000ffff1c7424 */ /* 0x000fe200078e00ff */
[----:B------:R-:W-:Y:S01]  /*3ec0*/  MOV R26, 0x64 ;  /* 0x00000064001a7802 */ /* 0x000fe20000000f00 */
[----:B------:R-:W-:-:S09]  /*3ed0*/  IMAD.MOV.U32 R29, RZ, RZ, 0xff ;  /* 0x000000ffff1d7424 */ /* 0x000fd200078e00ff */
[----:B------:R-:W-:Y:S05]  /*3ee0*/  @!P0 BRA `(.L_x_64) ;  /* 0x0000000c00688947 */ /* 0x000fea0003800000 */
[----:B------:R-:W0:Y:S01]  /*3ef0*/  LDCU.128 UR16, c[0x0][0x380] ;  /* 0x00007000ff1077ac */ /* 0x000e220008000c00 */
[----:B------:R-:W-:Y:S01]  /*3f00*/  BSSY.RECONVERGENT B0, `(.L_x_65) ;  /* 0x0000026000007945 */ /* 0x000fe20003800200 */
[----:B------:R-:W1:Y:S01]  /*3f10*/  LDCU.128 UR12, c[0x0][0x3e0] ;  /* 0x00007c00ff0c77ac */ /* 0x000e620008000c00 */
[----:B------:R-:W2:Y:S01]  /*3f20*/  LDCU.64 UR20, c[0x0][0x390] ;  /* 0x00007200ff1477ac */ /* 0x000ea20008000a00 */
[----:B------:R-:W3:Y:S01]  /*3f30*/  LDCU.64 UR6, c[0x0][0x3d8] ;  /* 0x00007b00ff0677ac */ /* 0x000ee20008000a00 */
[C---:B0-----:R-:W-:Y:S02]  /*3f40*/  DFMA R48, R80.reuse, R20, UR18 ;  /* 0x0000001250307e2b */ /* 0x041fe40008000014 */
[----:B------:R-:W-:Y:S01]  /*3f50*/  DFMA R52, R80, R18, UR16 ;  /* 0x0000001050347e2b */ /* 0x000fe20008000012 */
[----:B------:R-:W-:Y:S02]  /*3f60*/  IMAD.MOV.U32 R18, RZ, RZ, 0x0 ;  /* 0x00000000ff127424 */ /* 0x000fe400078e00ff */
[----:B------:R-:W-:-:S03]  /*3f70*/  IMAD.MOV.U32 R19, RZ, RZ, 0x3fd80000 ;  /* 0x3fd80000ff137424 */ /* 0x000fc600078e00ff */
[----:B-1----:R-:W-:Y:S02]  /*3f80*/  DADD R46, -R48, UR12 ;  /* 0x0000000c302e7e29 */ /* 0x002fe40008000100 */
[----:B--2---:R-:W-:Y:S02]  /*3f90*/  DFMA R80, R80, R16, UR20 ;  /* 0x0000001450507e2b */ /* 0x004fe40008000010 */
[----:B---3--:R-:W-:-:S04]  /*3fa0*/  DADD R28, -R52, UR6 ;  /* 0x00000006341c7e29 */ /* 0x008fc80008000100 */
[----:B------:R-:W-:Y:S02]  /*3fb0*/  DMUL R16, R46, R46 ;  /* 0x0000002e2e107228 */ /* 0x000fe40000000000 */
[----:B------:R-:W-:-:S06]  /*3fc0*/  DADD R50, -R80, UR14 ;  /* 0x0000000e50327e29 */ /* 0x000fcc0008000100 */
        /* <DEDUP_REMOVED lines=18> */
[----:B------:R-:W-:Y:S02]  /*40f0*/  IMAD.MOV.U32 R17, RZ, RZ, R55 ;  /* 0x000000ffff117224 */ /* 0x000fe400078e0037 */
[----:B------:R-:W-:Y:S02]  /*4100*/  IMAD.MOV.U32 R26, RZ, RZ, R56 ;  /* 0x000000ffff1a7224 */ /* 0x000fe400078e0038 */
[----:B------:R-:W-:Y:S02]  /*4110*/  IMAD.MOV.U32 R21, RZ, RZ, R57 ;  /* 0x000000ffff157224 */ /* 0x000fe400078e0039 */
[----:B------:R-:W-:-:S07]  /*4120*/  IMAD.MOV.U32 R45, RZ, RZ, R31 ;  /* 0x000000ffff2d7224 */ /* 0x000fce00078e001f */
[----:B------:R-:W-:Y:S05]  /*4130*/  CALL.REL.NOINC `($__internal_2_$__cuda_sm20_dsqrt_rn_f64_mediumpath_v1) ;  /* 0x0000001400fc7944 */ /* 0x000fea0003c00000 */
[----:B------:R-:W-:Y:S01]  /*4140*/  MOV R78, R18 ;  /* 0x00000012004e7202 */ /* 0x000fe20000000f00 */
[----:B------:R-:W-:-:S07]  /*4150*/  IMAD.MOV.U32 R79, RZ, RZ, R19 ;  /* 0x000000ffff4f7224 */ /* 0x000fce00078e0013 */
.L_x_66:
[----:B------:R-:W-:Y:S05]  /*4160*/  BSYNC.RECONVERGENT B0 ;  /* 0x0000000000007941 */ /* 0x000fea0003800200 */
.L_x_65:
        /* <DEDUP_REMOVED lines=17> */
[----:B------:R-:W-:Y:S01]  /*4280*/  IMAD.MOV.U32 R17, RZ, RZ, R29 ;  /* 0x000000ffff117224 */ /* 0x000fe200078e001d */
[----:B------:R-:W-:Y:S01]  /*4290*/  MOV R29, R79 ;  /* 0x0000004f001d7202 */ /* 0x000fe20000000f00 */
[----:B------:R-:W-:-:S07]  /*42a0*/  IMAD.MOV.U32 R28, RZ, RZ, R78 ;  /* 0x000000ffff1c7224 */ /* 0x000fce00078e004e */
[----:B------:R-:W-:Y:S05]  /*42b0*/  CALL.REL.NOINC `($__internal_1_$__cuda_sm20_div_rn_f64_full) ;  /* 0x0000001000307944 */ /* 0x000fea0003c00000 */
[----:B------:R-:W-:Y:S02]  /*42c0*/  IMAD.MOV.U32 R20, RZ, RZ, R56 ;  /* 0x000000ffff147224 */ /* 0x000fe400078e0038 */
[----:B------:R-:W-:-:S07]  /*42d0*/  IMAD.MOV.U32 R21, RZ, RZ, R57 ;  /* 0x000000ffff157224 */ /* 0x000fce00078e0039 */
.L_x_68:
[----:B------:R-:W-:Y:S05]  /*42e0*/  BSYNC.RECONVERGENT B2 ;  /* 0x0000000000027941 */ /* 0x000fea0003800200 */
.L_x_67:
        /* <DEDUP_REMOVED lines=23> */
.L_x_70:
[----:B------:R-:W-:Y:S05]  /*4460*/  BSYNC.RECONVERGENT B2 ;  /* 0x0000000000027941 */ /* 0x000fea0003800200 */
.L_x_69:
        /* <DEDUP_REMOVED lines=23> */
.L_x_72:
[----:B------:R-:W-:Y:S05]  /*45e0*/  BSYNC.RECONVERGENT B2 ;  /* 0x0000000000027941 */ /* 0x000fea0003800200 */
.L_x_71:
[----:B------:R-:W-:Y:S01]  /*45f0*/  BSSY.RELIABLE B0, `(.L_x_73) ;  /* 0x000005d000007945 */ /* 0x000fe20003800100 */
[----:B------:R-:W-:-:S07]  /*4600*/  IMAD.MOV.U32 R30, RZ, RZ, RZ ;  /* 0x000000ffff1e7224 */ /* 0x000fce00078e00ff */
.L_x_78:
[----:B------:R-:W-:Y:S01]  /*4610*/  ISETP.NE.AND P0, PT, R30, R27, PT ;  /* 0x0000001b1e00720c */ /* 0x000fe20003f05270 */
[----:B------:R-:W-:-:S12]  /*4620*/  BSSY.RELIABLE B2, `(.L_x_74) ;  /* 0x0000055000027945 */ /* 0x000fd80003800100 */
[----:B------:R-:W-:Y:S05]  /*4630*/  @!P0 BRA `(.L_x_75) ;  /* 0x00000004004c8947 */ /* 0x000fea0003800000 */
        /* <DEDUP_REMOVED lines=31> */
[----:B------:R-:W-:Y:S01]  /*4830*/  IADD3 R28, PT, PT, R45, 0x300402, RZ ;  /* 0x003004022d1c7810 */ /* 0x000fe20007ffe0ff */
[----:B------:R-:W-:Y:S03]  /*4840*/  BSSY.RECONVERGENT B3, `(.L_x_76) ;  /* 0x000000c000037945 */ /* 0x000fe60003800200 */
[----:B------:R-:W-:Y:S02]  /*4850*/  FSETP.GEU.AND P0, PT, |R28|, 5.8789094863358348022e-39, PT ;  /* 0x004004021c00780b */ /* 0x000fe40003f0e200 */
        /* <DEDUP_REMOVED lines=10> */
.L_x_77:
[----:B------:R-:W-:Y:S05]  /*4900*/  BSYNC.RECONVERGENT B3 ;  /* 0x0000000000037941 */ /* 0x000fea0003800200 */
.L_x_76:
[----:B------:R-:W-:Y:S02]  /*4910*/  DADD R72, R48, -R72 ;  /* 0x0000000030487229 */ /* 0x000fe40000000848 */
[----:B------:R-:W-:Y:S02]  /*4920*/  DADD R74, R52, -R74 ;  /* 0x00000000344a7229 */ /* 0x000fe4000000084a */
[----:B------:R-:W-:-:S04]  /*4930*/  DADD R76, R80, -R76 ;  /* 0x00000000504c7229 */ /* 0x000fc8000000084c */
        /* <DEDUP_REMOVED lines=26> */
[----:B------:R-:W-:Y:S05]  /*4ae0*/  @!P0 BRA `(.L_x_75) ;  /* 0x0000000000208947 */ /* 0x000fea0003800000 */
[C---:B------:R-:W-:Y:S01]  /*4af0*/  DSETP.GEU.AND P0, PT, R44.reuse, R78, PT ;  /* 0x0000004e2c00722a */ /* 0x040fe20003f0e000 */
[----:B------:R-:W-:Y:S01]  /*4b00*/  IMAD.MOV.U32 R26, RZ, RZ, 0x3c ;  /* 0x0000003cff1a7424 */ /* 0x000fe200078e00ff */
[----:B------:R-:W-:Y:S01]  /*4b10*/  DSETP.GT.AND P1, PT, R44, RZ, PT ;  /* 0x000000ff2c00722a */ /* 0x000fe20003f24000 */
[----:B------:R-:W-:Y:S02]  /*4b20*/  IMAD.MOV.U32 R28, RZ, RZ, 0x78 ;  /* 0x00000078ff1c7424 */ /* 0x000fe400078e00ff */
[----:B------:R-:W-:-:S11]  /*4b30*/  IMAD.MOV.U32 R29, RZ, RZ, 0x78 ;  /* 0x00000078ff1d7424 */ /* 0x000fd600078e00ff */
[----:B------:R-:W-:Y:S05]  /*4b40*/  @!P0 BREAK.RELIABLE P1, B2 ;  /* 0x0000000000028942 */ /* 0x000fea0000800100 */
[----:B------:R-:W-:Y:S05]  /*4b50*/  @!P0 BREAK.RELIABLE P1, B0 ;  /* 0x0000000000008942 */ /* 0x000fea0000800100 */
[----:B------:R-:W-:Y:S05]  /*4b60*/  @!P0 BRA P1, `(.L_x_64) ;  /* 0x0000000000488947 */ /* 0x000fea0000800000 */
.L_x_75:
[----:B------:R-:W-:Y:S05]  /*4b70*/  BSYNC.RELIABLE B2 ;  /* 0x0000000000027941 */ /* 0x000fea0003800100 */
.L_x_74:
[----:B------:R-:W0:Y:S01]  /*4b80*/  LDCU UR6, c[0x0][0x3d0] ;  /* 0x00007a00ff0677ac */ /* 0x000e220008000800 */
[----:B------:R-:W-:-:S05]  /*4b90*/  VIADD R30, R30, 0x1 ;  /* 0x000000011e1e7836 */ /* 0x000fca0000000000 */
[----:B0-----:R-:W-:-:S13]  /*4ba0*/  ISETP.NE.AND P0, PT, R30, UR6, PT ;  /* 0x000000061e007c0c */ /* 0x001fda000bf05270 */
[----:B------:R-:W-:Y:S05]  /*4bb0*/  @P0 BRA `(.L_x_78) ;  /* 0xfffffff800940947 */ /* 0x000fea000383ffff */
[----:B------:R-:W-:Y:S05]  /*4bc0*/  BSYNC.RELIABLE B0 ;  /* 0x0000000000007941 */ /* 0x000fea0003800100 */
.L_x_73:
[----:B------:R-:W0:Y:S02]  /*4bd0*/  LDC.64 R16, c[0x0][0x3c8] ;  /* 0x0000f200ff107b82 */ /* 0x000e240000000a00 */
[----:B0-----:R-:W-:-:S06]  /*4be0*/  IMAD.WIDE.U32 R16, R27, 0x50, R16 ;  /* 0x000000501b107825 */ /* 0x001fcc00078e0010 */
[----:B------:R-:W2:Y:S01]  /*4bf0*/  LDG.E R16, desc[UR8][R16.64+0x48] ;  /* 0x0000480810107981 */ /* 0x000ea2000c1e1900 */
[----:B------:R-:W-:Y:S02]  /*4c00*/  UPRMT UR6, UR11, 0x7771, URZ ;  /* 0x000077710b067896 */ /* 0x000fe400080000ff */
[----:B------:R-:W-:Y:S02]  /*4c10*/  UPRMT UR7, UR11, 0x7772, URZ ;  /* 0x000077720b077896 */ /* 0x000fe400080000ff */
[----:B------:R-:W-:Y:S01]  /*4c20*/  ULOP3.LUT UR10, UR11, 0xff, URZ, 0xc0, !UPT ;  /* 0x000000ff0b0a7892 */ /* 0x000fe2000f8ec0ff */
[C---:B--2---:R-:W-:Y:S02]  /*4c30*/  PRMT R26, R16.reuse, 0x7772, RZ ;  /* 0x00007772101a7816 */ /* 0x044fe400000000ff */
[C---:B------:R-:W-:Y:S02]  /*4c40*/  PRMT R29, R16.reuse, 0x7771, RZ ;  /* 0x00007771101d7816 */ /* 0x040fe400000000ff */
[----:B------:R-:W-:Y:S01]  /*4c50*/  LOP3.LUT R28, R16, 0xff, RZ, 0xc0, !PT ;  /* 0x000000ff101c7812 */ /* 0x000fe200078ec0ff */
[----:B------:R-:W-:-:S02]  /*4c60*/  IMAD R26, R26, UR7, RZ ;  /* 0x000000071a1a7c24 */ /* 0x000fc4000f8e02ff */
[----:B------:R-:W-:Y:S02]  /*4c70*/  IMAD R29, R29, UR6, RZ ;  /* 0x000000061d1d7c24 */ /* 0x000fe4000f8e02ff */
[----:B------:R-:W-:-:S07]  /*4c80*/  IMAD R28, R28, UR10, RZ ;  /* 0x0000000a1c1c7c24 */ /* 0x000fce000f8e02ff */
.L_x_64:
[----:B------:R-:W-:Y:S05]  /*4c90*/  BSYNC.RECONVERGENT B1 ;  /* 0x0000000000017941 */ /* 0x000fea0003800200 */
.L_x_63:
[----:B------:R-:W-:Y:S05]  /*4ca0*/  WARPSYNC.ALL ;  /* 0x0000000000007948 */ /* 0x000fea0003800000 */
[----:B------:R-:W0:Y:S01]  /*4cb0*/  LDCU UR6, c[0x0][0x3c0] ;  /* 0x00007800ff0677ac */ /* 0x000e220008000800 */
[----:B------:R-:W-:Y:S02]  /*4cc0*/  LOP3.LUT R29, R29, 0xff, RZ, 0xc0, !PT ;  /* 0x000000ff1d1d7812 */ /* 0x000fe400078ec0ff */
[----:B------:R-:W-:Y:S01]  /*4cd0*/  LOP3.LUT R17, R26, 0xff, RZ, 0xc0, !PT ;  /* 0x000000ff1a117812 */ /* 0x000fe200078ec0ff */
[----:B------:R-:W-:Y:S01]  /*4ce0*/  UIADD3 UR5, UPT, UPT, UR5, 0x1, URZ ;  /* 0x0000000105057890 */ /* 0x000fe2000fffe0ff */
[----:B------:R-:W-:Y:S01]  /*4cf0*/  LOP3.LUT R28, R28, 0xff, RZ, 0xc0, !PT ;  /* 0x000000ff1c1c7812 */ /* 0x000fe200078ec0ff */
[----:B------:R-:W-:-:S02]  /*4d00*/  IMAD.IADD R22, R29, 0x1, R22 ;  /* 0x000000011d167824 */ /* 0x000fc400078e0216 */
[----:B------:R-:W-:Y:S01]  /*4d10*/  IMAD.IADD R0, R17, 0x1, R0 ;  /* 0x0000000111007824 */ /* 0x000fe200078e0200 */
[----:B------:R-:W-:Y:S01]  /*4d20*/  IADD3 R23, PT, PT, R28, R23, RZ ;  /* 0x000000171c177210 */ /* 0x000fe20007ffe0ff */
[----:B0-----:R-:W-:-:S09]  /*4d30*/  UISETP.NE.AND UP0, UPT, UR5, UR6, UPT ;  /* 0x000000060500728c */ /* 0x001fd2000bf05270 */
[----:B------:R-:W-:Y:S05]  /*4d40*/  BRA.U UP0, `(.L_x_79) ;  /* 0xffffffd500607547 */ /* 0x000fea000b83ffff */
[----:B------:R-:W-:-:S04]  /*4d50*/  UIADD3 UR4, UPT, UPT, UR4, 0x1, URZ ;  /* 0x0000000104047890 */ /* 0x000fc8000fffe0ff */
[----:B------:R-:W-:-:S09]  /*4d60*/  UISETP.NE.AND UP0, UPT, UR4, UR6, UPT ;  /* 0x000000060400728c */ /* 0x000fd2000bf05270 */
[----:B------:R-:W-:Y:S05]  /*4d70*/  BRA.U !UP0, `(.L_x_30) ;  /* 0x0000000108207547 */ /* 0x000fea000b800000 */
[----:B------:R-:W-:Y:S05]  /*4d80*/  BRA `(.L_x_80) ;  /* 0xffffffd000687947 */ /* 0x000fea000383ffff */
.L_x_33:
[----:B------:R-:W0:Y:S02]  /*4d90*/  LDCU UR6, c[0x0][0x3c0] ;  /* 0x00007800ff0677ac */ /* 0x000e240008000800 */
[----:B0-----:R-:W-:-:S04]  /*4da0*/  UIMAD UR4, UR6, UR6, URZ ;  /* 0x00000006060472a4 */ /* 0x001fc8000f8e02ff */
[----:B------:R-:W-:Y:S02]  /*4db0*/  UIMAD UR5, UR4, 0x64, URZ ;  /* 0x00000064040578a4 */ /* 0x000fe4000f8e02ff */
[----:B------:R-:W-:-:S04]  /*4dc0*/  UIMAD UR4, UR4, 0xff, URZ ;  /* 0x000000ff040478a4 */ /* 0x000fc8000f8e02ff */
[----:B------:R-:W-:Y:S02]  /*4dd0*/  IMAD.U32 R0, RZ, RZ, UR5 ;  /* 0x00000005ff007e24 */ /* 0x000fe4000f8e00ff */
[----:B------:R-:W-:Y:S02]  /*4de0*/  IMAD.U32 R23, RZ, RZ, UR4 ;  /* 0x00000004ff177e24 */ /* 0x000fe4000f8e00ff */
[----:B------:R-:W-:-:S07]  /*4df0*/  IMAD.U32 R22, RZ, RZ, UR4 ;  /* 0x00000004ff167e24 */ /* 0x000fce000f8e00ff */
.L_x_30:
[----:B------:R-:W-:Y:S01]  /*4e00*/  UIMAD UR4, UR6, UR6, URZ ;  /* 0x00000006060472a4 */ /* 0x000fe2000f8e02ff */
[----:B------:R-:W0:Y:S05]  /*4e10*/  LDCU UR5, c[0x0][0x3b8] ;  /* 0x00007700ff0577ac */ /* 0x000e2a0008000800 */
[----:B------:R-:W-:Y:S01]  /*4e20*/  IMAD R5, RZ, RZ, -UR4 ;  /* 0x80000004ff057e24 */ /* 0x000fe2000f8e02ff */
[----:B------:R-:W-:Y:S02]  /*4e30*/  ISETP.NE.U32.AND P2, PT, RZ, UR4, PT ;  /* 0x00000004ff007c0c */ /* 0x000fe4000bf45070 */
[----:B------:R-:W1:Y:S01]  /*4e40*/  I2F.U32.RP R4, UR4 ;  /* 0x0000000400047d06 */ /* 0x000e620008209000 */
[----:B0-----:R-:W-:-:S07]  /*4e50*/  IMAD R25, R24, UR5, R25 ;  /* 0x0000000518197c24 */ /* 0x001fce000f8e0219 */
[----:B-1----:R-:W0:Y:S02]  /*4e60*/  MUFU.RCP R4, R4 ;  /* 0x0000000400047308 */ /* 0x002e240000001000 */
[----:B0-----:R-:W-:-:S06]  /*4e70*/  IADD3 R2, PT, PT, R4, 0xffffffe, RZ ;  /* 0x0ffffffe04027810 */ /* 0x001fcc0007ffe0ff */
[----:B------:R0:W1:Y:S02]  /*4e80*/  F2I.FTZ.U32.TRUNC.NTZ R3, R2 ;  /* 0x0000000200037305 */ /* 0x000064000021f000 */
[----:B0-----:R-:W-:Y:S02]  /*4e90*/  IMAD.MOV.U32 R2, RZ, RZ, RZ ;  /* 0x000000ffff027224 */ /* 0x001fe400078e00ff */
[----:B-1----:R-:W-:-:S04]  /*4ea0*/  IMAD R5, R5, R3, RZ ;  /* 0x0000000305057224 */ /* 0x002fc800078e02ff */
[----:B------:R-:W-:-:S06]  /*4eb0*/  IMAD.HI.U32 R3, R3, R5, R2 ;  /* 0x0000000503037227 */ /* 0x000fcc00078e0002 */
[----:B------:R-:W-:-:S04]  /*4ec0*/  IMAD.HI.U32 R7, R3, R22, RZ ;  /* 0x0000001603077227 */ /* 0x000fc800078e00ff */
[----:B------:R-:W-:-:S04]  /*4ed0*/  IMAD.HI.U32 R9, R3, R0, RZ ;  /* 0x0000000003097227 */ /* 0x000fc800078e00ff */
[----:B------:R-:W-:-:S04]  /*4ee0*/  IMAD.HI.U32 R5, R3, R23, RZ ;  /* 0x0000001703057227 */ /* 0x000fc800078e00ff */
[----:B------:R-:W-:Y:S02]  /*4ef0*/  IMAD.MOV R3, RZ, RZ, -R7 ;  /* 0x000000ffff037224 */ /* 0x000fe400078e0a07 */
[----:B------:R-:W-:Y:S02]  /*4f00*/  IMAD.MOV R11, RZ, RZ, -R9 ;  /* 0x000000ffff0b7224 */ /* 0x000fe400078e0a09 */
[----:B------:R-:W-:Y:S02]  /*4f10*/  IMAD.MOV R4, RZ, RZ, -R5 ;  /* 0x000000ffff047224 */ /* 0x000fe400078e0a05 */
[----:B------:R-:W-:Y:S02]  /*4f20*/  IMAD R22, R3, UR4, R22 ;  /* 0x0000000403167c24 */ /* 0x000fe4000f8e0216 */
[----:B------:R-:W-:Y:S01]  /*4f30*/  IMAD R0, R11, UR4, R0 ;  /* 0x000000040b007c24 */ /* 0x000fe2000f8e0200 */
[----:B------:R-:W0:Y:S01]  /*4f40*/  LDC.64 R2, c[0x0][0x3f8] ;  /* 0x0000fe00ff027b82 */ /* 0x000e220000000a00 */
[----:B------:R-:W-:Y:S01]  /*4f50*/  IMAD R23, R4, UR4, R23 ;  /* 0x0000000404177c24 */ /* 0x000fe2000f8e0217 */
[----:B------:R-:W-:-:S02]  /*4f60*/  ISETP.GE.U32.AND P3, PT, R22, UR4, PT ;  /* 0x0000000416007c0c */ /* 0x000fc4000bf66070 */
[----:B------:R-:W-:Y:S02]  /*4f70*/  ISETP.GE.U32.AND P5, PT, R0, UR4, PT ;  /* 0x0000000400007c0c */ /* 0x000fe4000bfa6070 */
[----:B------:R-:W-:-:S09]  /*4f80*/  ISETP.GE.U32.AND P0, PT, R23, UR4, PT ;  /* 0x0000000417007c0c */ /* 0x000fd2000bf06070 */
[----:B------:R-:W-:Y:S02]  /*4f90*/  @P3 VIADD R22, R22, -UR4 ;  /* 0x8000000416163c36 */ /* 0x000fe40008000000 */
[----:B------:R-:W-:Y:S02]  /*4fa0*/  @P5 VIADD R0, R0, -UR4 ;  /* 0x8000000400005c36 */ /* 0x000fe40008000000 */
[----:B------:R-:W-:Y:S01]  /*4fb0*/  @P0 IADD3 R23, PT, PT, R23, -UR4, RZ ;  /* 0x8000000417170c10 */ /* 0x000fe2000fffe0ff */
[----:B------:R-:W-:Y:S01]  /*4fc0*/  @P3 VIADD R7, R7, 0x1 ;  /* 0x0000000107073836 */ /* 0x000fe20000000000 */
[----:B------:R-:W-:Y:S01]  /*4fd0*/  ISETP.GE.U32.AND P4, PT, R22, UR4, PT ;  /* 0x0000000416007c0c */ /* 0x000fe2000bf86070 */
[----:B------:R-:W-:Y:S01]  /*4fe0*/  @P0 VIADD R5, R5, 0x1 ;  /* 0x0000000105050836 */ /* 0x000fe20000000000 */
[----:B------:R-:W-:Y:S01]  /*4ff0*/  ISETP.GE.U32.AND P1, PT, R23, UR4, PT ;  /* 0x0000000417007c0c */ /* 0x000fe2000bf26070 */
[----:B------:R-:W-:Y:S01]  /*5000*/  @P5 VIADD R9, R9, 0x1 ;  /* 0x0000000109095836 */ /* 0x000fe20000000000 */
[----:B------:R-:W-:Y:S01]  /*5010*/  ISETP.GE.U32.AND P6, PT, R0, UR4, PT ;  /* 0x0000000400007c0c */ /* 0x000fe2000bfc6070 */
[----:B0-----:R-:W-:Y:S01]  /*5020*/  IMAD.WIDE R2, R25, 0x4, R2 ;  /* 0x0000000419027825 */ /* 0x001fe200078e0202 */
[----:B------:R-:W-:Y:S01]  /*5030*/  LOP3.LUT R0, RZ, UR4, RZ, 0x33, !PT ;  /* 0x00000004ff007c12 */ /* 0x000fe2000f8e33ff */
[----:B------:R-:W-:-:S06]  /*5040*/  UMOV UR4, 0x3340 ;  /* 0x0000334000047882 */ /* 0x000fcc0000000000 */
[----:B------:R-:W-:Y:S02]  /*5050*/  @P4 VIADD R7, R7, 0x1 ;  /* 0x0000000107074836 */ /* 0x000fe40000000000 */
[----:B------:R-:W-:Y:S02]  /*5060*/  @P1 IADD3 R5, PT, PT, R5, 0x1, RZ ;  /* 0x0000000105051810 */ /* 0x000fe40007ffe0ff */
[----:B------:R-:W-:Y:S01]  /*5070*/  @P6 VIADD R9, R9, 0x1 ;  /* 0x0000000109096836 */ /* 0x000fe20000000000 */
[C---:B------:R-:W-:Y:S01]  /*5080*/  SEL R4, R0.reuse, R7, !P2 ;  /* 0x0000000700047207 */ /* 0x040fe20005000000 */
[----:B------:R-:W-:Y:S01]  /*5090*/  IMAD.U32 R7, RZ, RZ, UR4 ;  /* 0x00000004ff077e24 */ /* 0x000fe2000f8e00ff */
[C---:B------:R-:W-:Y:S02]  /*50a0*/  SEL R5, R0.reuse, R5, !P2 ;  /* 0x0000000500057207 */ /* 0x040fe40005000000 */
[----:B------:R-:W-:Y:S02]  /*50b0*/  SEL R0, R0, R9, !P2 ;  /* 0x0000000900007207 */ /* 0x000fe40005000000 */
[----:B------:R-:W-:-:S02]  /*50c0*/  PRMT R4, R5, 0x3340, R4 ;  /* 0x0000334005047816 */ /* 0x000fc40000000004 */
[----:B------:R-:W-:-:S04]  /*50d0*/  PRMT R5, R0, R7, 0xffff ;  /* 0x0000ffff00057416 */ /* 0x000fc80000000007 */
[----:B------:R-:W-:-:S05]  /*50e0*/  PRMT R5, R4, 0x5410, R5 ;  /* 0x0000541004057816 */ /* 0x000fca0000000005 */
[----:B------:R-:W-:Y:S01]  /*50f0*/  STG.E desc[UR8][R2.64], R5 ;  /* 0x0000000502007986 */ /* 0x000fe2000c101908 */
[----:B------:R-:W-:Y:S05]  /*5100*/  EXIT ;  /* 0x000000000000794d */ /* 0x000fea0003800000 */
        .weak           $__internal_0_$__cuda_sm20_dblrcp_rn_slowpath_v3
        .type           $__internal_0_$__cuda_sm20_dblrcp_rn_slowpath_v3,@function
        .size           $__internal_0_$__cuda_sm20_dblrcp_rn_slowpath_v3,($__internal_1_$__cuda_sm20_div_rn_f64_full - $__internal_0_$__cuda_sm20_dblrcp_rn_slowpath_v3)
$__internal_0_$__cuda_sm20_dblrcp_rn_slowpath_v3:
[----:B------:R-:W-:Y:S01]  /*5110*/  DSETP.GTU.AND P0, PT, |R44|, +INF , PT ;  /* 0x7ff000002c00742a */ /* 0x000fe20003f0c200 */
[----:B------:R-:W-:-:S13]  /*5120*/  BSSY.RECONVERGENT B4, `(.L_x_81) ;  /* 0x0000022000047945 */ /* 0x000fda0003800200 */
[----:B------:R-:W-:Y:S05]  /*5130*/  @P0 BRA `(.L_x_82) ;  /* 0x0000000000780947 */ /* 0x000fea0003800000 */
[----:B------:R-:W-:-:S05]  /*5140*/  LOP3.LUT R29, R45, 0x7fffffff, RZ, 0xc0, !PT ;  /* 0x7fffffff2d1d7812 */ /* 0x000fca00078ec0ff */
[----:B------:R-:W-:-:S05]  /*5150*/  VIADD R31, R29, 0xffffffff ;  /* 0xffffffff1d1f7836 */ /* 0x000fca0000000000 */
[----:B------:R-:W-:-:S13]  /*5160*/  ISETP.GE.U32.AND P0, PT, R31, 0x7fefffff, PT ;  /* 0x7fefffff1f00780c */ /* 0x000fda0003f06070 */
[----:B------:R-:W-:Y:S01]  /*5170*/  @P0 LOP3.LUT R47, R45, 0x7ff00000, RZ, 0x3c, !PT ;  /* 0x7ff000002d2f0812 */ /* 0x000fe200078e3cff */
[----:B------:R-:W-:Y:S01]  /*5180*/  @P0 IMAD.MOV.U32 R46, RZ, RZ, RZ ;  /* 0x000000ffff2e0224 */ /* 0x000fe200078e00ff */
[----:B------:R-:W-:Y:S06]  /*5190*/  @P0 BRA `(.L_x_83) ;  /* 0x0000000000680947 */ /* 0x000fec0003800000 */
[----:B------:R-:W-:-:S13]  /*51a0*/  ISETP.GE.U32.AND P0, PT, R29, 0x1000001, PT ;  /* 0x010000011d00780c */ /* 0x000fda0003f06070 */
[----:B------:R-:W-:Y:S05]  /*51b0*/  @!P0 BRA `(.L_x_84) ;  /* 0x0000000000348947 */ /* 0x000fea0003800000 */
[----:B------:R-:W-:Y:S01]  /*51c0*/  IADD3 R47, PT, PT, R45, -0x3fe00000, RZ ;  /* 0xc02000002d2f7810 */ /* 0x000fe20007ffe0ff */
[----:B------:R-:W-:-:S03]  /*51d0*/  IMAD.MOV.U32 R46, RZ, RZ, R44 ;  /* 0x000000ffff2e7224 */ /* 0x000fc600078e002c */
[----:B------:R-:W0:Y:S03]  /*51e0*/  MUFU.RCP64H R29, R47 ;  /* 0x0000002f001d7308 */ /* 0x000e260000001800 */
[----:B0-----:R-:W-:-:S08]  /*51f0*/  DFMA R50, -R46, R28, 1 ;  /* 0x3ff000002e32742b */ /* 0x001fd0000000011c */
[----:B------:R-:W-:-:S08]  /*5200*/  DFMA R50, R50, R50, R50 ;  /* 0x000000323232722b */ /* 0x000fd00000000032 */
[----:B------:R-:W-:-:S08]  /*5210*/  DFMA R50, R28, R50, R28 ;  /* 0x000000321c32722b */ /* 0x000fd0000000001c */
[----:B------:R-:W-:-:S08]  /*5220*/  DFMA R28, -R46, R50, 1 ;  /* 0x3ff000002e1c742b */ /* 0x000fd00000000132 */
[----:B------:R-:W-:-:S08]  /*5230*/  DFMA R28, R50, R28, R50 ;  /* 0x0000001c321c722b */ /* 0x000fd00000000032 */
[----:B------:R-:W-:-:S08]  /*5240*/  DMUL R28, R28, 2.2250738585072013831e-308 ;  /* 0x001000001c1c7828 */ /* 0x000fd00000000000 */
[----:B------:R-:W-:-:S08]  /*5250*/  DFMA R44, -R44, R28, 1 ;  /* 0x3ff000002c2c742b */ /* 0x000fd0000000011c */
[----:B------:R-:W-:-:S08]  /*5260*/  DFMA R44, R44, R44, R44 ;  /* 0x0000002c2c2c722b */ /* 0x000fd0000000002c */
[----:B------:R-:W-:Y:S01]  /*5270*/  DFMA R46, R28, R44, R28 ;  /* 0x0000002c1c2e722b */ /* 0x000fe2000000001c */
[----:B------:R-:W-:Y:S10]  /*5280*/  BRA `(.L_x_83) ;  /* 0x00000000002c7947 */ /* 0x000ff40003800000 */
.L_x_84:
[----:B------:R-:W-:-:S06]  /*5290*/  DMUL R44, R44, 8.11296384146066816958e+31 ;  /* 0x469000002c2c7828 */ /* 0x000fcc0000000000 */
[----:B------:R-:W0:Y:S02]  /*52a0*/  MUFU.RCP64H R29, R45 ;  /* 0x0000002d001d7308 */ /* 0x000e240000001800 */
[----:B0-----:R-:W-:-:S08]  /*52b0*/  DFMA R46, -R44, R28, 1 ;  /* 0x3ff000002c2e742b */ /* 0x001fd0000000011c */
[----:B------:R-:W-:-:S08]  /*52c0*/  DFMA R46, R46, R46, R46 ;  /* 0x0000002e2e2e722b */ /* 0x000fd0000000002e */
[----:B------:R-:W-:-:S08]  /*52d0*/  DFMA R46, R28, R46, R28 ;  /* 0x0000002e1c2e722b */ /* 0x000fd0000000001c */
[----:B------:R-:W-:-:S08]  /*52e0*/  DFMA R28, -R44, R46, 1 ;  /* 0x3ff000002c1c742b */ /* 0x000fd0000000012e */
[----:B------:R-:W-:-:S08]  /*52f0*/  DFMA R28, R46, R28, R46 ;  /* 0x0000001c2e1c722b */ /* 0x000fd0000000002e */
[----:B------:R-:W-:Y:S01]  /*5300*/  DMUL R46, R28, 8.11296384146066816958e+31 ;  /* 0x469000001c2e7828 */ /* 0x000fe20000000000 */
[----:B------:R-:W-:Y:S10]  /*5310*/  BRA `(.L_x_83) ;  /* 0x0000000000087947 */ /* 0x000ff40003800000 */
.L_x_82:
[----:B------:R-:W-:Y:S01]  /*5320*/  LOP3.LUT R47, R45, 0x80000, RZ, 0xfc, !PT ;  /* 0x000800002d2f7812 */ /* 0x000fe200078efcff */
[----:B------:R-:W-:-:S07]  /*5330*/  IMAD.MOV.U32 R46, RZ, RZ, R44 ;  /* 0x000000ffff2e7224 */ /* 0x000fce00078e002c */
.L_x_83:
[----:B------:R-:W-:Y:S05]  /*5340*/  BSYNC.RECONVERGENT B4 ;  /* 0x0000000000047941 */ /* 0x000fea0003800200 */
.L_x_81:
[----:B------:R-:W-:Y:S02]  /*5350*/  IMAD.MOV.U32 R28, RZ, RZ, R26 ;  /* 0x000000ffff1c7224 */ /* 0x000fe400078e001a */
[----:B------:R-:W-:-:S04]  /*5360*/  IMAD.MOV.U32 R29, RZ, RZ, 0x0 ;  /* 0x00000000ff1d7424 */ /* 0x000fc800078e00ff */
[----:B------:R-:W-:Y:S05]  /*5370*/  RET.REL.NODEC R28 `(_Z12renderKernel6Cameraiii5SceneP6uchar4) ;  /* 0xffffffac1c207950 */ /* 0x000fea0003c3ffff */
        .weak           $__internal_1_$__cuda_sm20_div_rn_f64_full
        .type           $__internal_1_$__cuda_sm20_div_rn_f64_full,@function
        .size           $__internal_1_$__cuda_sm20_div_rn_f64_full,($__internal_2_$__cuda_sm20_dsqrt_rn_f64_mediumpath_v1 - $__internal_1_$__cuda_sm20_div_rn_f64_full)
$__internal_1_$__cuda_sm20_div_rn_f64_full:
[C---:B------:R-:W-:Y:S01]  /*5380*/  FSETP.GEU.AND P0, PT, |R29|.reuse, 1.469367938527859385e-39, PT ;  /* 0x001000001d00780b */ /* 0x040fe20003f0e200 */
[----:B------:R-:W-:Y:S01]  /*5390*/  IMAD.MOV.U32 R58, RZ, RZ, 0x1ca00000 ;  /* 0x1ca00000ff3a7424 */ /* 0x000fe200078e00ff */
[----:B------:R-:W-:Y:S01]  /*53a0*/  LOP3.LUT R30, R29, 0x800fffff, RZ, 0xc0, !PT ;  /* 0x800fffff1d1e7812 */ /* 0x000fe200078ec0ff */
[----:B------:R-:W-:Y:S01]  /*53b0*/  BSSY.RECONVERGENT B0, `(.L_x_85) ;  /* 0x0000054000007945 */ /* 0x000fe20003800200 */
[----:B------:R-:W-:Y:S02]  /*53c0*/  MOV R54, 0x1 ;  /* 0x0000000100367802 */ /* 0x000fe40000000f00 */
[----:B------:R-:W-:Y:S01]  /*53d0*/  LOP3.LUT R31, R30, 0x3ff00000, RZ, 0xfc, !PT ;  /* 0x3ff000001e1f7812 */ /* 0x000fe200078efcff */
[----:B------:R-:W-:Y:S01]  /*53e0*/  IMAD.MOV.U32 R30, RZ, RZ, R28 ;  /* 0x000000ffff1e7224 */ /* 0x000fe200078e001c */
[C---:B------:R-:W-:Y:S02]  /*53f0*/  FSETP.GEU.AND P2, PT, |R17|.reuse, 1.469367938527859385e-39, PT ;  /* 0x001000001100780b */ /* 0x040fe40003f4e200 */
[----:B------:R-:W-:-:S02]  /*5400*/  LOP3.LUT R59, R17, 0x7ff00000, RZ, 0xc0, !PT ;  /* 0x7ff00000113b7812 */ /* 0x000fc400078ec0ff */
[----:B------:R-:W-:Y:S01]  /*5410*/  LOP3.LUT R62, R29, 0x7ff00000, RZ, 0xc0, !PT ;  /* 0x7ff000001d3e7812 */ /* 0x000fe200078ec0ff */
[----:B------:R-:W-:Y:S02]  /*5420*/  @!P0 DMUL R30, R28, 8.98846567431157953865e+307 ;  /* 0x7fe000001c1e8828 */ /* 0x000fe40000000000 */
[----:B------:R-:W-:Y:S01]  /*5430*/  IMAD.MOV.U32 R63, RZ, RZ, R59 ;  /* 0x000000ffff3f7224 */ /* 0x000fe200078e003b */
[----:B------:R-:W-:-:S03]  /*5440*/  ISETP.GE.U32.AND P1, PT, R59, R62, PT ;  /* 0x0000003e3b00720c */ /* 0x000fc60003f26070 */
[----:B------:R-:W0:Y:S01]  /*5450*/  MUFU.RCP64H R55, R31 ;  /* 0x0000001f00377308 */ /* 0x000e220000001800 */
[----:B------:R-:W-:Y:S02]  /*5460*/  SEL R57, R58, 0x63400000, !P1 ;  /* 0x634000003a397807 */ /* 0x000fe40004800000 */
[----:B------:R-:W-:Y:S02]  /*5470*/  @!P2 LOP3.LUT R56, R29, 0x7ff00000, RZ, 0xc0, !PT ;  /* 0x7ff000001d38a812 */ /* 0x000fe400078ec0ff */
[----:B------:R-:W-:Y:S02]  /*5480*/  @!P0 LOP3.LUT R62, R31, 0x7ff00000, RZ, 0xc0, !PT ;  /* 0x7ff000001f3e8812 */ /* 0x000fe400078ec0ff */
[----:B------:R-:W-:Y:S02]  /*5490*/  @!P2 ISETP.GE.U32.AND P3, PT, R59, R56, PT ;  /* 0x000000383b00a20c */ /* 0x000fe40003f66070 */
[----:B------:R-:W-:Y:S01]  /*54a0*/  IADD3 R65, PT, PT, R62, -0x1, RZ ;  /* 0xffffffff3e417810 */ /* 0x000fe20007ffe0ff */
[----:B0-----:R-:W-:-:S08]  /*54b0*/  DFMA R44, R54, -R30, 1 ;  /* 0x3ff00000362c742b */ /* 0x001fd0000000081e */
[----:B------:R-:W-:-:S08]  /*54c0*/  DFMA R44, R44, R44, R44 ;  /* 0x0000002c2c2c722b */ /* 0x000fd0000000002c */
[----:B------:R-:W-:Y:S01]  /*54d0*/  DFMA R54, R54, R44, R54 ;  /* 0x0000002c3636722b */ /* 0x000fe20000000036 */
[----:B------:R-:W-:Y:S01]  /*54e0*/  @!P2 SEL R45, R58, 0x63400000, !P3 ;  /* 0x634000003a2da807 */ /* 0x000fe20005800000 */
[----:B------:R-:W-:-:S03]  /*54f0*/  IMAD.MOV.U32 R44, RZ, RZ, R16 ;  /* 0x000000ffff2c7224 */ /* 0x000fc600078e0010 */
[--C-:B------:R-:W-:Y:S02]  /*5500*/  @!P2 LOP3.LUT R60, R45, 0x80000000, R17.reuse, 0xf8, !PT ;  /* 0x800000002d3ca812 */ /* 0x100fe400078ef811 */
[----:B------:R-:W-:Y:S01]  /*5510*/  LOP3.LUT R45, R57, 0x800fffff, R17, 0xf8, !PT ;  /* 0x800fffff392d7812 */ /* 0x000fe200078ef811 */
[----:B------:R-:W-:Y:S01]  /*5520*/  DFMA R56, R54, -R30, 1 ;  /* 0x3ff000003638742b */ /* 0x000fe2000000081e */
[----:B------:R-:W-:Y:S01]  /*5530*/  @!P2 LOP3.LUT R61, R60, 0x100000, RZ, 0xfc, !PT ;  /* 0x001000003c3da812 */ /* 0x000fe200078efcff */
[----:B------:R-:W-:-:S06]  /*5540*/  @!P2 IMAD.MOV.U32 R60, RZ, RZ, RZ ;  /* 0x000000ffff3ca224 */ /* 0x000fcc00078e00ff */
[----:B------:R-:W-:Y:S02]  /*5550*/  @!P2 DFMA R44, R44, 2, -R60 ;  /* 0x400000002c2ca82b */ /* 0x000fe4000000083c */
[----:B------:R-:W-:-:S08]  /*5560*/  DFMA R54, R54, R56, R54 ;  /* 0x000000383636722b */ /* 0x000fd00000000036 */
[----:B------:R-:W-:Y:S01]  /*5570*/  @!P2 LOP3.LUT R63, R45, 0x7ff00000, RZ, 0xc0, !PT ;  /* 0x7ff000002d3fa812 */ /* 0x000fe200078ec0ff */
[----:B------:R-:W-:-:S04]  /*5580*/  DMUL R56, R54, R44 ;  /* 0x0000002c36387228 */ /* 0x000fc80000000000 */
[----:B------:R-:W-:-:S04]  /*5590*/  VIADD R64, R63, 0xffffffff ;  /* 0xffffffff3f407836 */ /* 0x000fc80000000000 */
[----:B------:R-:W-:Y:S01]  /*55a0*/  DFMA R60, R56, -R30, R44 ;  /* 0x8000001e383c722b */ /* 0x000fe2000000002c */
[----:B------:R-:W-:-:S04]  /*55b0*/  ISETP.GT.U32.AND P0, PT, R64, 0x7feffffe, PT ;  /* 0x7feffffe4000780c */ /* 0x000fc80003f04070 */
[----:B------:R-:W-:-:S03]  /*55c0*/  ISETP.GT.U32.OR P0, PT, R65, 0x7feffffe, P0 ;  /* 0x7feffffe4100780c */ /* 0x000fc60000704470 */
[----:B------:R-:W-:-:S10]  /*55d0*/  DFMA R54, R54, R60, R56 ;  /* 0x0000003c3636722b */ /* 0x000fd40000000038 */
[----:B------:R-:W-:Y:S05]  /*55e0*/  @P0 BRA `(.L_x_86) ;  /* 0x00000000006c0947 */ /* 0x000fea0003800000 */
[----:B------:R-:W-:-:S04]  /*55f0*/  LOP3.LUT R16, R29, 0x7ff00000, RZ, 0xc0, !PT ;  /* 0x7ff000001d107812 */ /* 0x000fc800078ec0ff */
[CC--:B------:R-:W-:Y:S02]  /*5600*/  VIADDMNMX R17, R59.reuse, -R16.reuse, 0xb9600000, !PT ;  /* 0xb96000003b117446 */ /* 0x0c0fe40007800910 */
[----:B------:R-:W-:Y:S01]  /*5610*/  ISETP.GE.U32.AND P0, PT, R59, R16, PT ;  /* 0x000000103b00720c */ /* 0x000fe20003f06070 */
[----:B------:R-:W-:Y:S01]  /*5620*/  IMAD.MOV.U32 R16, RZ, RZ, RZ ;  /* 0x000000ffff107224 */ /* 0x000fe200078e00ff */
[----:B------:R-:W-:Y:S02]  /*5630*/  VIMNMX R17, PT, PT, R17, 0x46a00000, PT ;  /* 0x46a0000011117848 */ /* 0x000fe40003fe0100 */
[----:B------:R-:W-:-:S05]  /*5640*/  SEL R58, R58, 0x63400000, !P0 ;  /* 0x634000003a3a7807 */ /* 0x000fca0004000000 */
[----:B------:R-:W-:-:S04]  /*5650*/  IMAD.IADD R58, R17, 0x1, -R58 ;  /* 0x00000001113a7824 */ /* 0x000fc800078e0a3a */
[----:B------:R-:W-:-:S06]  /*5660*/  VIADD R17, R58, 0x7fe00000 ;  /* 0x7fe000003a117836 */ /* 0x000fcc0000000000 */
[----:B------:R-:W-:-:S10]  /*5670*/  DMUL R56, R54, R16 ;  /* 0x0000001036387228 */ /* 0x000fd40000000000 */
[----:B------:R-:W-:-:S13]  /*5680*/  FSETP.GTU.AND P0, PT, |R57|, 1.469367938527859385e-39, PT ;  /* 0x001000003900780b */ /* 0x000fda0003f0c200 */
[----:B------:R-:W-:Y:S05]  /*5690*/  @P0 BRA `(.L_x_87) ;  /* 0x0000000000940947 */ /* 0x000fea0003800000 */
[----:B------:R-:W-:Y:S01]  /*56a0*/  DFMA R30, R54, -R30, R44 ;  /* 0x8000001e361e722b */ /* 0x000fe2000000002c */
[----:B------:R-:W-:-:S09]  /*56b0*/  IMAD.MOV.U32 R16, RZ, RZ, RZ ;  /* 0x000000ffff107224 */ /* 0x000fd200078e00ff */
[C---:B------:R-:W-:Y:S02]  /*56c0*/  FSETP.NEU.AND P0, PT, R31.reuse, RZ, PT ;  /* 0x000000ff1f00720b */ /* 0x040fe40003f0d000 */
[----:B------:R-:W-:-:S04]  /*56d0*/  LOP3.LUT R45, R31, 0x80000000, R29, 0x48, !PT ;  /* 0x800000001f2d7812 */ /* 0x000fc800078e481d */
[----:B------:R-:W-:-:S07]  /*56e0*/  LOP3.LUT R17, R45, R17, RZ, 0xfc, !PT ;  /* 0x000000112d117212 */ /* 0x000fce00078efcff */
[----:B------:R-:W-:Y:S05]  /*56f0*/  @!P0 BRA `(.L_x_87) ;  /* 0x00000000007c8947 */ /* 0x000fea0003800000 */
[----:B------:R-:W-:Y:S01]  /*5700*/  IADD3 R29, PT, PT, -R58, RZ, RZ ;  /* 0x000000ff3a1d7210 */ /* 0x000fe20007ffe1ff */
[----:B------:R-:W-:Y:S01]  /*5710*/  IMAD.MOV.U32 R28, RZ, RZ, RZ ;  /* 0x000000ffff1c7224 */ /* 0x000fe200078e00ff */
[----:B------:R-:W-:-:S05]  /*5720*/  DMUL.RP R16, R54, R16 ;  /* 0x0000001036107228 */ /* 0x000fca0000008000 */
[----:B------:R-:W-:-:S05]  /*5730*/  DFMA R28, R56, -R28, R54 ;  /* 0x8000001c381c722b */ /* 0x000fca0000000036 */
[----:B------:R-:W-:Y:S02]  /*5740*/  LOP3.LUT R45, R17, R45, RZ, 0x3c, !PT ;  /* 0x0000002d112d7212 */ /* 0x000fe400078e3cff */
[----:B------:R-:W-:-:S04]  /*5750*/  IADD3 R28, PT, PT, -R58, -0x43300000, RZ ;  /* 0xbcd000003a1c7810 */ /* 0x000fc80007ffe1ff */
[----:B------:R-:W-:-:S04]  /*5760*/  FSETP.NEU.AND P0, PT, |R29|, R28, PT ;  /* 0x0000001c1d00720b */ /* 0x000fc80003f0d200 */
[----:B------:R-:W-:Y:S02]  /*5770*/  FSEL R56, R16, R56, !P0 ;  /* 0x0000003810387208 */ /* 0x000fe40004000000 */
[----:B------:R-:W-:Y:S01]  /*5780*/  FSEL R57, R45, R57, !P0 ;  /* 0x000000392d397208 */ /* 0x000fe20004000000 */
[----:B------:R-:W-:Y:S06]  /*5790*/  BRA `(.L_x_87) ;  /* 0x0000000000547947 */ /* 0x000fec0003800000 */
.L_x_86:
[----:B------:R-:W-:-:S14]  /*57a0*/  DSETP.NAN.AND P0, PT, R16, R16, PT ;  /* 0x000000101000722a */ /* 0x000fdc0003f08000 */
[----:B------:R-:W-:Y:S05]  /*57b0*/  @P0 BRA `(.L_x_88) ;  /* 0x0000000000440947 */ /* 0x000fea0003800000 */
[----:B------:R-:W-:-:S14]  /*57c0*/  DSETP.NAN.AND P0, PT, R28, R28, PT ;  /* 0x0000001c1c00722a */ /* 0x000fdc0003f08000 */
[----:B------:R-:W-:Y:S05]  /*57d0*/  @P0 BRA `(.L_x_89) ;  /* 0x0000000000300947 */ /* 0x000fea0003800000 */
[----:B------:R-:W-:Y:S01]  /*57e0*/  ISETP.NE.AND P0, PT, R63, R62, PT ;  /* 0x0000003e3f00720c */ /* 0x000fe20003f05270 */
[----:B------:R-:W-:Y:S02]  /*57f0*/  IMAD.MOV.U32 R56, RZ, RZ, 0x0 ;  /* 0x00000000ff387424 */ /* 0x000fe400078e00ff */
[----:B------:R-:W-:-:S10]  /*5800*/  IMAD.MOV.U32 R57, RZ, RZ, -0x80000 ;  /* 0xfff80000ff397424 */ /* 0x000fd400078e00ff */
[----:B------:R-:W-:Y:S05]  /*5810*/  @!P0 BRA `(.L_x_87) ;  /* 0x0000000000348947 */ /* 0x000fea0003800000 */
[----:B------:R-:W-:Y:S02]  /*5820*/  ISETP.NE.AND P0, PT, R63, 0x7ff00000, PT ;  /* 0x7ff000003f00780c */ /* 0x000fe40003f05270 */
[----:B------:R-:W-:Y:S02]  /*5830*/  LOP3.LUT R57, R17, 0x80000000, R29, 0x48, !PT ;  /* 0x8000000011397812 */ /* 0x000fe400078e481d */
[----:B------:R-:W-:-:S13]  /*5840*/  ISETP.EQ.OR P0, PT, R62, RZ, !P0 ;  /* 0x000000ff3e00720c */ /* 0x000fda0004702670 */
[----:B------:R-:W-:Y:S01]  /*5850*/  @P0 LOP3.LUT R16, R57, 0x7ff00000, RZ, 0xfc, !PT ;  /* 0x7ff0000039100812 */ /* 0x000fe200078efcff */
[----:B------:R-:W-:Y:S01]  /*5860*/  @!P0 IMAD.MOV.U32 R56, RZ, RZ, RZ ;  /* 0x000000ffff388224 */ /* 0x000fe200078e00ff */
[----:B------:R-:W-:-:S03]  /*5870*/  @P0 MOV R56, RZ ;  /* 0x000000ff00380202 */ /* 0x000fc60000000f00 */
[----:B------:R-:W-:Y:S01]  /*5880*/  @P0 IMAD.MOV.U32 R57, RZ, RZ, R16 ;  /* 0x000000ffff390224 */ /* 0x000fe200078e0010 */
[----:B------:R-:W-:Y:S06]  /*5890*/  BRA `(.L_x_87) ;  /* 0x0000000000147947 */ /* 0x000fec0003800000 */
.L_x_89:
[----:B------:R-:W-:Y:S01]  /*58a0*/  LOP3.LUT R57, R29, 0x80000, RZ, 0xfc, !PT ;  /* 0x000800001d397812 */ /* 0x000fe200078efcff */
[----:B------:R-:W-:Y:S01]  /*58b0*/  IMAD.MOV.U32 R56, RZ, RZ, R28 ;  /* 0x000000ffff387224 */ /* 0x000fe200078e001c */
[----:B------:R-:W-:Y:S06]  /*58c0*/  BRA `(.L_x_87) ;  /* 0x0000000000087947 */ /* 0x000fec0003800000 */
.L_x_88:
[----:B------:R-:W-:Y:S01]  /*58d0*/  LOP3.LUT R57, R17, 0x80000, RZ, 0xfc, !PT ;  /* 0x0008000011397812 */ /* 0x000fe200078efcff */
[----:B------:R-:W-:-:S07]  /*58e0*/  IMAD.MOV.U32 R56, RZ, RZ, R16 ;  /* 0x000000ffff387224 */ /* 0x000fce00078e0010 */
.L_x_87:
[----:B------:R-:W-:Y:S05]  /*58f0*/  BSYNC.RECONVERGENT B0 ;  /* 0x0000000000007941 */ /* 0x000fea0003800200 */
.L_x_85:
[----:B------:R-:W-:Y:S02]  /*5900*/  HFMA2 R17, -RZ, RZ, 0, 0 ;  /* 0x00000000ff117431 */ /* 0x000fe400000001ff */
[----:B------:R-:W-:-:S04]  /*5910*/  IMAD.MOV.U32 R16, RZ, RZ, R26 ;  /* 0x000000ffff107224 */ /* 0x000fc800078e001a */
[----:B------:R-:W-:Y:S05]  /*5920*/  RET.REL.NODEC R16 `(_Z12renderKernel6Cameraiii5SceneP6uchar4) ;  /* 0xffffffa410b47950 */ /* 0x000fea0003c3ffff */
        .weak           $__internal_2_$__cuda_sm20_dsqrt_rn_f64_mediumpath_v1
        .type           $__internal_2_$__cuda_sm20_dsqrt_rn_f64_mediumpath_v1,@function
        .size           $__internal_2_$__cuda_sm20_dsqrt_rn_f64_mediumpath_v1,($_Z12renderKernel6Cameraiii5SceneP6uchar4$__internal_trig_reduction_slowpathd - $__internal_2_$__cuda_sm20_dsqrt_rn_f64_mediumpath_v1)
$__internal_2_$__cuda_sm20_dsqrt_rn_f64_mediumpath_v1:
[----:B------:R-:W-:Y:S01]  /*5930*/  ISETP.GE.U32.AND P0, PT, R44, -0x3400000, PT ;  /* 0xfcc000002c00780c */ /* 0x000fe20003f06070 */
[----:B------:R-:W-:Y:S01]  /*5940*/  BSSY.RECONVERGENT B2, `(.L_x_90) ;  /* 0x0000025000027945 */ /* 0x000fe20003800200 */
[----:B------:R-:W-:Y:S02]  /*5950*/  IMAD.MOV.U32 R44, RZ, RZ, R20 ;  /* 0x000000ffff2c7224 */ /* 0x000fe400078e0014 */
[----:B------:R-:W-:-:S09]  /*5960*/  IMAD.MOV.U32 R20, RZ, RZ, R26 ;  /* 0x000000ffff147224 */ /* 0x000fd200078e001a */
[----:B------:R-:W-:Y:S05]  /*5970*/  @!P0 BRA `(.L_x_91) ;  /* 0x0000000000208947 */ /* 0x000fea0003800000 */
[----:B------:R-:W-:-:S10]  /*5980*/  DFMA.RM R18, R18, R44, R20 ;  /* 0x0000002c1212722b */ /* 0x000fd40000004014 */
[----:B------:R-:W-:-:S05]  /*5990*/  IADD3 R20, P0, PT, R18, 0x1, RZ ;  /* 0x0000000112147810 */ /* 0x000fca0007f1e0ff */
[----:B------:R-:W-:-:S06]  /*59a0*/  IMAD.X R21, RZ, RZ, R19, P0 ;  /* 0x000000ffff157224 */ /* 0x000fcc00000e0613 */
[----:B------:R-:W-:-:S08]  /*59b0*/  DFMA.RP R16, -R18, R20, R16 ;  /* 0x000000141210722b */ /* 0x000fd00000008110 */
[----:B------:R-:W-:-:S06]  /*59c0*/  DSETP.GT.AND P0, PT, R16, RZ, PT ;  /* 0x000000ff1000722a */ /* 0x000fcc0003f04000 */
[----:B------:R-:W-:Y:S02]  /*59d0*/  FSEL R18, R20, R18, P0 ;  /* 0x0000001214127208 */ /* 0x000fe40000000000 */
[----:B------:R-:W-:Y:S01]  /*59e0*/  FSEL R19, R21, R19, P0 ;  /* 0x0000001315137208 */ /* 0x000fe20000000000 */
[----:B------:R-:W-:Y:S06]  /*59f0*/  BRA `(.L_x_92) ;  /* 0x0000000000647947 */ /* 0x000fec0003800000 */
.L_x_91:
[----:B------:R-:W-:-:S14]  /*5a00*/  DSETP.NE.AND P0, PT, R16, RZ, PT ;  /* 0x000000ff1000722a */ /* 0x000fdc0003f05000 */
[----:B------:R-:W-:Y:S05]  /*5a10*/  @!P0 BRA `(.L_x_93) ;  /* 0x0000000000588947 */ /* 0x000fea0003800000 */
[----:B------:R-:W-:-:S13]  /*5a20*/  ISETP.GE.AND P0, PT, R17, RZ, PT ;  /* 0x000000ff1100720c */ /* 0x000fda0003f06270 */
[----:B------:R-:W-:Y:S01]  /*5a30*/  @!P0 IMAD.MOV.U32 R18, RZ, RZ, 0x0 ;  /* 0x00000000ff128424 */ /* 0x000fe200078e00ff */
[----:B------:R-:W-:Y:S01]  /*5a40*/  @!P0 MOV R19, 0xfff80000 ;  /* 0xfff8000000138802 */ /* 0x000fe20000000f00 */
[----:B------:R-:W-:Y:S06]  /*5a50*/  @!P0 BRA `(.L_x_92) ;  /* 0x00000000004c8947 */ /* 0x000fec0003800000 */
[----:B------:R-:W-:-:S13]  /*5a60*/  ISETP.GT.AND P0, PT, R17, 0x7fefffff, PT ;  /* 0x7fefffff1100780c */ /* 0x000fda0003f04270 */
[----:B------:R-:W-:Y:S05]  /*5a70*/  @P0 BRA `(.L_x_93) ;  /* 0x0000000000400947 */ /* 0x000fea0003800000 */
[----:B------:R-:W-:Y:S01]  /*5a80*/  DMUL R16, R16, 8.11296384146066816958e+31 ;  /* 0x4690000010107828 */ /* 0x000fe20000000000 */
[----:B------:R-:W-:Y:S02]  /*5a90*/  IMAD.MOV.U32 R18, RZ, RZ, RZ ;  /* 0x000000ffff127224 */ /* 0x000fe400078e00ff */
[----:B------:R-:W-:Y:S02]  /*5aa0*/  IMAD.MOV.U32 R44, RZ, RZ, 0x0 ;  /* 0x00000000ff2c7424 */ /* 0x000fe400078e00ff */
[----:B------:R-:W-:Y:S01]  /*5ab0*/  IMAD.MOV.U32 R45, RZ, RZ, 0x3fd80000 ;  /* 0x3fd80000ff2d7424 */ /* 0x000fe200078e00ff */
[----:B------:R-:W0:Y:S02]  /*5ac0*/  MUFU.RSQ64H R19, R17 ;  /* 0x0000001100137308 */ /* 0x000e240000001c00 */
[----:B0-----:R-:W-:-:S08]  /*5ad0*/  DMUL R20, R18, R18 ;  /* 0x0000001212147228 */ /* 0x001fd00000000000 */
[----:B------:R-:W-:-:S08]  /*5ae0*/  DFMA R20, R16, -R20, 1 ;  /* 0x3ff000001014742b */ /* 0x000fd00000000814 */
[----:B------:R-:W-:Y:S02]  /*5af0*/  DFMA R44, R20, R44, 0.5 ;  /* 0x3fe00000142c742b */ /* 0x000fe4000000002c */
[----:B------:R-:W-:-:S08]  /*5b00*/  DMUL R20, R18, R20 ;  /* 0x0000001412147228 */ /* 0x000fd00000000000 */
[----:B------:R-:W-:-:S08]  /*5b10*/  DFMA R20, R44, R20, R18 ;  /* 0x000000142c14722b */ /* 0x000fd00000000012 */
[----:B------:R-:W-:Y:S02]  /*5b20*/  DMUL R18, R16, R20 ;  /* 0x0000001410127228 */ /* 0x000fe40000000000 */
[----:B------:R-:W-:-:S06]  /*5b30*/  VIADD R21, R21, 0xfff00000 ;  /* 0xfff0000015157836 */ /* 0x000fcc0000000000 */
[----:B------:R-:W-:-:S08]  /*5b40*/  DFMA R44, R18, -R18, R16 ;  /* 0x80000012122c722b */ /* 0x000fd00000000010 */
[----:B------:R-:W-:-:S10]  /*5b50*/  DFMA R18, R20, R44, R18 ;  /* 0x0000002c1412722b */ /* 0x000fd40000000012 */
[----:B------:R-:W-:Y:S01]  /*5b60*/  IADD3 R19, PT, PT, R19, -0x3500000, RZ ;  /* 0xfcb0000013137810 */ /* 0x000fe20007ffe0ff */
[----:B------:R-:W-:Y:S06]  /*5b70*/  BRA `(.L_x_92) ;  /* 0x0000000000047947 */ /* 0x000fec0003800000 */
.L_x_93:
[----:B------:R-:W-:-:S11]  /*5b80*/  DADD R18, R16, R16 ;  /* 0x0000000010127229 */ /* 0x000fd60000000010 */
.L_x_92:
[----:B------:R-:W-:Y:S05]  /*5b90*/  BSYNC.RECONVERGENT B2 ;  /* 0x0000000000027941 */ /* 0x000fea0003800200 */
.L_x_90:
[----:B------:R-:W-:-:S04]  /*5ba0*/  IMAD.MOV.U32 R31, RZ, RZ, 0x0 ;  /* 0x00000000ff1f7424 */ /* 0x000fc800078e00ff */
[----:B------:R-:W-:Y:S05]  /*5bb0*/  RET.REL.NODEC R30 `(_Z12renderKernel6Cameraiii5SceneP6uchar4) ;  /* 0xffffffa41e107950 */ /* 0x000fea0003c3ffff */
        .type           $_Z12renderKernel6Cameraiii5SceneP6uchar4$__internal_trig_reduction_slowpathd,@function
        .size           $_Z12renderKernel6Cameraiii5SceneP6uchar4$__internal_trig_reduction_slowpathd,(.L_x_105 - $_Z12renderKernel6Cameraiii5SceneP6uchar4$__internal_trig_reduction_slowpathd)
$_Z12renderKernel6Cameraiii5SceneP6uchar4$__internal_trig_reduction_slowpathd:
[----:B------:R-:W-:Y:S01]  /*5bc0*/  SHF.R.U32.HI R23, RZ, 0x14, R22 ;  /* 0x00000014ff177819 */ /* 0x000fe20000011616 */
[----:B------:R-:W-:Y:S02]  /*5bd0*/  IMAD.MOV.U32 R18, RZ, RZ, R2 ;  /* 0x000000ffff127224 */ /* 0x000fe400078e0002 */
[----:B------:R-:W-:Y:S01]  /*5be0*/  IMAD.MOV.U32 R17, RZ, RZ, R22 ;  /* 0x000000ffff117224 */ /* 0x000fe200078e0016 */
[----:B------:R-:W-:Y:S01]  /*5bf0*/  LOP3.LUT R3, R23, 0x7ff, RZ, 0xc0, !PT ;  /* 0x000007ff17037812 */ /* 0x000fe200078ec0ff */
[----:B------:R-:W-:-:S03]  /*5c00*/  IMAD.MOV.U32 R0, RZ, RZ, RZ ;  /* 0x000000ffff007224 */ /* 0x000fc600078e00ff */
[----:B------:R-:W-:-:S13]  /*5c10*/  ISETP.NE.AND P0, PT, R3, 0x7ff, PT ;  /* 0x000007ff0300780c */ /* 0x000fda0003f05270 */
[----:B------:R-:W-:Y:S05]  /*5c20*/  @!P0 BRA `(.L_x_94) ;  /* 0x0000000800448947 */ /* 0x000fea0003800000 */
[----:B------:R-:W-:Y:S01]  /*5c30*/  IADD3 R0, PT, PT, R3, -0x400, RZ ;  /* 0xfffffc0003007810 */ /* 0x000fe20007ffe0ff */
[----:B------:R-:W-:Y:S01]  /*5c40*/  BSSY.RECONVERGENT B2, `(.L_x_95) ;  /* 0x000002e000027945 */ /* 0x000fe20003800200 */
[----:B------:R-:W-:Y:S02]  /*5c50*/  CS2R R30, SRZ ;  /* 0x00000000001e7805 */ /* 0x000fe4000001ff00 */
[----:B------:R-:W-:Y:S02]  /*5c60*/  SHF.R.U32.HI R29, RZ, 0x6, R0 ;  /* 0x00000006ff1d7819 */ /* 0x000fe40000011600 */
[----:B------:R-:W-:Y:S02]  /*5c70*/  ISETP.GE.U32.AND P0, PT, R0, 0x80, PT ;  /* 0x000000800000780c */ /* 0x000fe40003f06070 */
[C---:B------:R-:W-:Y:S02]  /*5c80*/  IADD3 R0, PT, PT, -R29.reuse, 0x13, RZ ;  /* 0x000000131d007810 */ /* 0x040fe40007ffe1ff */
[----:B------:R-:W-:-:S02]  /*5c90*/  IADD3 R2, PT, PT, -R29, 0xf, RZ ;  /* 0x0000000f1d027810 */ /* 0x000fc40007ffe1ff */
[----:B------:R-:W-:-:S04]  /*5ca0*/  SEL R26, R0, 0x12, P0 ;  /* 0x00000012001a7807 */ /* 0x000fc80000000000 */
[----:B------:R-:W-:-:S13]  /*5cb0*/  ISETP.GE.AND P0, PT, R2, R26, PT ;  /* 0x0000001a0200720c */ /* 0x000fda0003f06270 */
[----:B------:R-:W-:Y:S05]  /*5cc0*/  @P0 BRA `(.L_x_96) ;  /* 0x0000000000940947 */ /* 0x000fea0003800000 */
[----:B------:R-:W0:Y:S01]  /*5cd0*/  LDC.64 R34, c[0x0][0x358] ;  /* 0x0000d600ff227b82 */ /* 0x000e220000000a00 */
[C---:B------:R-:W-:Y:S01]  /*5ce0*/  SHF.L.U64.HI R3, R18.reuse, 0xb, R17 ;  /* 0x0000000b12037819 */ /* 0x040fe20000010211 */
[----:B------:R-:W-:Y:S01]  /*5cf0*/  BSSY.RECONVERGENT B3, `(.L_x_97) ;  /* 0x0000021000037945 */ /* 0x000fe20003800200 */
[----:B------:R-:W-:Y:S01]  /*5d00*/  IMAD.SHL.U32 R27, R18, 0x800, RZ ;  /* 0x00000800121b7824 */ /* 0x000fe200078e00ff */
[----:B------:R-:W-:Y:S01]  /*5d10*/  IADD3 R0, PT, PT, RZ, -R29, -R26 ;  /* 0x8000001dff007210 */ /* 0x000fe20007ffe81a */
[----:B------:R-:W-:Y:S01]  /*5d20*/  IMAD.MOV.U32 R19, RZ, RZ, R2 ;  /* 0x000000ffff137224 */ /* 0x000fe200078e0002 */
[----:B------:R-:W-:Y:S01]  /*5d30*/  CS2R R30, SRZ ;  /* 0x00000000001e7805 */ /* 0x000fe2000001ff00 */
[----:B------:R-:W-:Y:S01]  /*5d40*/  IMAD.MOV.U32 R18, RZ, RZ, RZ ;  /* 0x000000ffff127224 */ /* 0x000fe200078e00ff */
[----:B------:R-:W-:-:S07]  /*5d50*/  LOP3.LUT R33, R3, 0x80000000, RZ, 0xfc, !PT ;  /* 0x8000000003217812 */ /* 0x000fce00078efcff */
.L_x_98:
[----:B------:R-:W1:Y:S01]  /*5d60*/  LDC.64 R2, c[0x4][RZ] ;  /* 0x01000000ff027b82 */ /* 0x000e620000000a00 */
[----:B0-----:R-:W-:Y:S02]  /*5d70*/  R2UR UR4, R34 ;  /* 0x00000000220472ca */ /* 0x001fe400000e0000 */
[----:B------:R-:W-:Y:S01]  /*5d80*/  R2UR UR5, R35 ;  /* 0x00000000230572ca */ /* 0x000fe200000e0000 */
[----:B-1----:R-:W-:-:S12]  /*5d90*/  IMAD.WIDE R2, R19, 0x8, R2 ;  /* 0x0000000813027825 */ /* 0x002fd800078e0202 */
[----:B------:R-:W2:Y:S01]  /*5da0*/  LDG.E.64.CONSTANT R2, desc[UR4][R2.64] ;  /* 0x0000000402027981 */ /* 0x000ea2000c1e9b00 */
[----:B------:R-:W-:Y:S01]  /*5db0*/  VIADD R0, R0, 0x1 ;  /* 0x0000000100007836 */ /* 0x000fe20000000000 */
[----:B------:R-:W-:Y:S01]  /*5dc0*/  IADD3 R19, PT, PT, R19, 0x1, RZ ;  /* 0x0000000113137810 */ /* 0x000fe20007ffe0ff */
[----:B--2---:R-:W-:-:S04]  /*5dd0*/  IMAD.WIDE.U32 R16, P2, R2, R27, R30 ;  /* 0x0000001b02107225 */ /* 0x004fc8000784001e */
[----:B------:R-:W-:Y:S02]  /*5de0*/  IMAD R21, R2, R33, RZ ;  /* 0x0000002102157224 */ /* 0x000fe400078e02ff */
[CC--:B------:R-:W-:Y:S02]  /*5df0*/  IMAD R28, R3.reuse, R27.reuse, RZ ;  /* 0x0000001b031c7224 */ /* 0x0c0fe400078e02ff */
[----:B------:R-:W-:Y:S01]  /*5e00*/  IMAD.HI.U32 R31, R3, R27, RZ ;  /* 0x0000001b031f7227 */ /* 0x000fe200078e00ff */
[----:B------:R-:W-:-:S03]  /*5e10*/  IADD3 R17, P0, PT, R21, R17, RZ ;  /* 0x0000001115117210 */ /* 0x000fc60007f1e0ff */
[----:B------:R-:W-:Y:S01]  /*5e20*/  IMAD R21, R18, 0x8, R1 ;  /* 0x0000000812157824 */ /* 0x000fe200078e0201 */
[----:B------:R-:W-:Y:S01]  /*5e30*/  IADD3 R17, P1, PT, R28, R17, RZ ;  /* 0x000000111c117210 */ /* 0x000fe20007f3e0ff */
[----:B------:R-:W-:-:S04]  /*5e40*/  IMAD.HI.U32 R28, R2, R33, RZ ;  /* 0x00000021021c7227 */ /* 0x000fc800078e00ff */
[----:B------:R1:W-:Y:S01]  /*5e50*/  STL.64 [R21], R16 ;  /* 0x0000001015007387 */ /* 0x0003e20000100a00 */
[----:B------:R-:W-:Y:S01]  /*5e60*/  IADD3.X R2, PT, PT, R28, RZ, RZ, P2, !PT ;  /* 0x000000ff1c027210 */ /* 0x000fe200017fe4ff */
[----:B------:R-:W-:-:S03]  /*5e70*/  IMAD.HI.U32 R28, R3, R33, RZ ;  /* 0x00000021031c7227 */ /* 0x000fc600078e00ff */
[----:B------:R-:W-:Y:S01]  /*5e80*/  IADD3.X R2, P0, PT, R31, R2, RZ, P0, !PT ;  /* 0x000000021f027210 */ /* 0x000fe2000071e4ff */
[----:B------:R-:W-:Y:S02]  /*5e90*/  IMAD R3, R3, R33, RZ ;  /* 0x0000002103037224 */ /* 0x000fe400078e02ff */
[----:B------:R-:W-:-:S03]  /*5ea0*/  VIADD R18, R18, 0x1 ;  /* 0x0000000112127836 */ /* 0x000fc60000000000 */
[----:B------:R-:W-:Y:S01]  /*5eb0*/  IADD3.X R30, P1, PT, R3, R2, RZ, P1, !PT ;  /* 0x00000002031e7210 */ /* 0x000fe20000f3e4ff */
[----:B------:R-:W-:Y:S01]  /*5ec0*/  IMAD.X R2, RZ, RZ, R28, P0 ;  /* 0x000000ffff027224 */ /* 0x000fe200000e061c */
[----:B------:R-:W-:-:S03]  /*5ed0*/  ISETP.NE.AND P0, PT, R0, -0xf, PT ;  /* 0xfffffff10000780c */ /* 0x000fc60003f05270 */
[----:B------:R-:W-:-:S10]  /*5ee0*/  IMAD.X R31, RZ, RZ, R2, P1 ;  /* 0x000000ffff1f7224 */ /* 0x000fd400008e0602 */
[----:B-1----:R-:W-:Y:S05]  /*5ef0*/  @P0 BRA `(.L_x_98) ;  /* 0xfffffffc00980947 */ /* 0x002fea000383ffff */
[----:B------:R-:W-:Y:S05]  /*5f00*/  BSYNC.RECONVERGENT B3 ;  /* 0x0000000000037941 */ /* 0x000fea0003800200 */
.L_x_97:
[----:B------:R-:W-:-:S07]  /*5f10*/  IMAD.MOV.U32 R2, RZ, RZ, R26 ;  /* 0x000000ffff027224 */ /* 0x000fce00078e001a */
.L_x_96:
[----:B------:R-:W-:Y:S05]  /*5f20*/  BSYNC.RECONVERGENT B2 ;  /* 0x0000000000027941 */ /* 0x000fea0003800200 */
.L_x_95:
[----:B------:R-:W-:Y:S01]  /*5f30*/  LOP3.LUT P0, R35, R23, 0x3f, RZ, 0xc0, !PT ;  /* 0x0000003f17237812 */ /* 0x000fe2000780c0ff */
[----:B------:R-:W-:-:S04]  /*5f40*/  IMAD.IADD R0, R29, 0x1, R2 ;  /* 0x000000011d007824 */ /* 0x000fc800078e0202 */
[----:B------:R-:W-:-:S05]  /*5f50*/  IMAD.U32 R33, R0, 0x8, R1 ;  /* 0x0000000800217824 */ /* 0x000fca00078e0001 */
[----:B------:R0:W-:Y:S04]  /*5f60*/  STL.64 [R33+-0x78], R30 ;  /* 0xffff881e21007387 */ /* 0x0001e80000100a00 */
[----:B------:R-:W2:Y:S04]  /*5f70*/  @P0 LDL.64 R18, [R1+0x8] ;  /* 0x0000080001120983 */ /* 0x000ea80000100a00 */
[----:B------:R-:W3:Y:S04]  /*5f80*/  LDL.64 R28, [R1+0x10] ;  /* 0x00001000011c7983 */ /* 0x000ee80000100a00 */
[----:B------:R-:W4:Y:S01]  /*5f90*/  LDL.64 R2, [R1+0x18] ;  /* 0x0000180001027983 */ /* 0x000f220000100a00 */
[----:B------:R-:W-:Y:S01]  /*5fa0*/  @P0 LOP3.LUT R0, R35, 0x3f, RZ, 0x3c, !PT ;  /* 0x0000003f23000812 */ /* 0x000fe200078e3cff */
[----:B------:R-:W-:Y:S01]  /*5fb0*/  BSSY.RECONVERGENT B2, `(.L_x_99) ;  /* 0x0000034000027945 */ /* 0x000fe20003800200 */
[----:B--2---:R-:W-:-:S02]  /*5fc0*/  @P0 SHF.R.U64 R17, R18, 0x1, R19 ;  /* 0x0000000112110819 */ /* 0x004fc40000001213 */
[----:B------:R-:W-:Y:S02]  /*5fd0*/  @P0 SHF.R.U32.HI R19, RZ, 0x1, R19 ;  /* 0x00000001ff130819 */ /* 0x000fe40000011613 */
[--C-:B---3--:R-:W-:Y:S02]  /*5fe0*/  @P0 SHF.R.U32.HI R27, RZ, 0x1, R29.reuse ;  /* 0x00000001ff1b0819 */ /* 0x108fe4000001161d */
[C---:B------:R-:W-:Y:S02]  /*5ff0*/  @P0 SHF.R.U64 R23, R28.reuse, 0x1, R29 ;  /* 0x000000011c170819 */ /* 0x040fe4000000121d */
[CC--:B------:R-:W-:Y:S02]  /*6000*/  @P0 SHF.L.U32 R21, R28.reuse, R35.reuse, RZ ;  /* 0x000000231c150219 */ /* 0x0c0fe400000006ff */
[----:B------:R-:W-:Y:S02]  /*6010*/  @P0 SHF.R.U64 R16, R17, R0, R19 ;  /* 0x0000000011100219 */ /* 0x000fe40000001213 */
[----:B------:R-:W-:-:S02]  /*6020*/  @P0 SHF.L.U64.HI R18, R28, R35, R29 ;  /* 0x000000231c120219 */ /* 0x000fc4000001021d */
[-C--:B------:R-:W-:Y:S02]  /*6030*/  @P0 SHF.R.U32.HI R17, RZ, R0.reuse, R19 ;  /* 0x00000000ff110219 */ /* 0x080fe40000011613 */
[----:B----4-:R-:W-:Y:S02]  /*6040*/  @P0 SHF.L.U32 R19, R2, R35, RZ ;  /* 0x0000002302130219 */ /* 0x010fe400000006ff */
[----:B------:R-:W-:Y:S02]  /*6050*/  @P0 SHF.R.U64 R26, R23, R0, R27 ;  /* 0x00000000171a0219 */ /* 0x000fe4000000121b */
[----:B------:R-:W-:Y:S02]  /*6060*/  @P0 LOP3.LUT R28, R21, R16, RZ, 0xfc, !PT ;  /* 0x00000010151c0212 */ /* 0x000fe400078efcff */
[----:B------:R-:W-:Y:S02]  /*6070*/  @P0 LOP3.LUT R29, R18, R17, RZ, 0xfc, !PT ;  /* 0x00000011121d0212 */ /* 0x000fe400078efcff */
[----:B------:R-:W-:-:S02]  /*6080*/  @P0 SHF.L.U64.HI R17, R2, R35, R3 ;  /* 0x0000002302110219 */ /* 0x000fc40000010203 */
[----:B------:R-:W-:Y:S01]  /*6090*/  @P0 LOP3.LUT R2, R19, R26, RZ, 0xfc, !PT ;  /* 0x0000001a13020212 */ /* 0x000fe200078efcff */
[C---:B------:R-:W-:Y:S01]  /*60a0*/  IMAD.SHL.U32 R19, R28.reuse, 0x4, RZ ;  /* 0x000000041c137824 */ /* 0x040fe200078e00ff */
[----:B------:R-:W-:Y:S02]  /*60b0*/  @P0 SHF.R.U32.HI R0, RZ, R0, R27 ;  /* 0x00000000ff000219 */ /* 0x000fe4000001161b */
[----:B------:R-:W-:Y:S02]  /*60c0*/  SHF.L.U64.HI R27, R28, 0x2, R29 ;  /* 0x000000021c1b7819 */ /* 0x000fe4000001021d */
[----:B------:R-:W-:Y:S02]  /*60d0*/  @P0 LOP3.LUT R3, R17, R0, RZ, 0xfc, !PT ;  /* 0x0000000011030212 */ /* 0x000fe400078efcff */
[----:B------:R-:W-:Y:S02]  /*60e0*/  SHF.L.W.U32.HI R29, R29, 0x2, R2 ;  /* 0x000000021d1d7819 */ /* 0x000fe40000010e02 */
[----:B------:R-:W-:-:S02]  /*60f0*/  IADD3 RZ, P0, PT, RZ, -R19, RZ ;  /* 0x80000013ffff7210 */ /* 0x000fc40007f1e0ff */
[----:B------:R-:W-:Y:S02]  /*6100*/  LOP3.LUT R16, RZ, R27, RZ, 0x33, !PT ;  /* 0x0000001bff107212 */ /* 0x000fe400078e33ff */
[----:B------:R-:W-:Y:S02]  /*6110*/  SHF.L.W.U32.HI R0, R2, 0x2, R3 ;  /* 0x0000000202007819 */ /* 0x000fe40000010e03 */
[----:B------:R-:W-:Y:S02]  /*6120*/  LOP3.LUT R2, RZ, R29, RZ, 0x33, !PT ;  /* 0x0000001dff027212 */ /* 0x000fe400078e33ff */
[----:B------:R-:W-:Y:S02]  /*6130*/  IADD3.X R16, P0, PT, RZ, R16, RZ, P0, !PT ;  /* 0x00000010ff107210 */ /* 0x000fe4000071e4ff */
[----:B------:R-:W-:Y:S02]  /*6140*/  LOP3.LUT R17, RZ, R0, RZ, 0x33, !PT ;  /* 0x00000000ff117212 */ /* 0x000fe400078e33ff */
[----:B------:R-:W-:-:S02]  /*6150*/  ISETP.GT.U32.AND P2, PT, R29, -0x1, PT ;  /* 0xffffffff1d00780c */ /* 0x000fc40003f44070 */
[----:B------:R-:W-:Y:S02]  /*6160*/  IADD3.X R2, P1, PT, RZ, R2, RZ, P0, !PT ;  /* 0x00000002ff027210 */ /* 0x000fe4000073e4ff */
[C---:B------:R-:W-:Y:S02]  /*6170*/  ISETP.GT.AND.EX P0, PT, R0.reuse, -0x1, PT, P2 ;  /* 0xffffffff0000780c */ /* 0x040fe40003f04320 */
[----:B------:R-:W-:Y:S02]  /*6180*/  IADD3.X R17, PT, PT, RZ, R17, RZ, P1, !PT ;  /* 0x00000011ff117210 */ /* 0x000fe40000ffe4ff */
[----:B------:R-:W-:Y:S02]  /*6190*/  SEL R21, R29, R2, P0 ;  /* 0x000000021d157207 */ /* 0x000fe40000000000 */
[----:B------:R-:W-:Y:S02]  /*61a0*/  SEL R23, R0, R17, P0 ;  /* 0x0000001100177207 */ /* 0x000fe40000000000 */
[----:B------:R-:W-:-:S02]  /*61b0*/  SEL R16, R27, R16, P0 ;  /* 0x000000101b107207 */ /* 0x000fc40000000000 */
[----:B------:R-:W-:-:S03]  /*61c0*/  ISETP.NE.U32.AND P1, PT, R23, RZ, PT ;  /* 0x000000ff1700720c */ /* 0x000fc60003f25070 */
[----:B------:R-:W-:Y:S01]  /*61d0*/  @!P0 IMAD.MOV R19, RZ, RZ, -R19 ;  /* 0x000000ffff138224 */ /* 0x000fe200078e0a13 */
[----:B------:R-:W-:-:S06]  /*61e0*/  SEL R2, R21, R23, !P1 ;  /* 0x0000001715027207 */ /* 0x000fcc0004800000 */
[----:B------:R-:W1:Y:S02]  /*61f0*/  FLO.U32 R2, R2 ;  /* 0x0000000200027300 */ /* 0x000e6400000e0000 */
[C---:B-1----:R-:W-:Y:S02]  /*6200*/  IADD3 R17, PT, PT, -R2.reuse, 0x1f, RZ ;  /* 0x0000001f02117810 */ /* 0x042fe40007ffe1ff */
[----:B------:R-:W-:-:S03]  /*6210*/  IADD3 R18, PT, PT, -R2, 0x3f, RZ ;  /* 0x0000003f02127810 */ /* 0x000fc60007ffe1ff */
[----:B------:R-:W-:-:S05]  /*6220*/  @P1 IMAD.MOV R18, RZ, RZ, R17 ;  /* 0x000000ffff121224 */ /* 0x000fca00078e0211 */
[----:B------:R-:W-:-:S13]  /*6230*/  ISETP.NE.AND P1, PT, R18, RZ, PT ;  /* 0x000000ff1200720c */ /* 0x000fda0003f25270 */
[----:B0-----:R-:W-:Y:S05]  /*6240*/  @!P1 BRA `(.L_x_100) ;  /* 0x0000000000289947 */ /* 0x001fea0003800000 */
[--C-:B------:R-:W-:Y:S02]  /*6250*/  SHF.R.U64 R17, R19, 0x1, R16.reuse ;  /* 0x0000000113117819 */ /* 0x100fe40000001210 */
[C---:B------:R-:W-:Y:S02]  /*6260*/  LOP3.LUT R2, R18.reuse, 0x3f, RZ, 0xc0, !PT ;  /* 0x0000003f12027812 */ /* 0x040fe400078ec0ff */
[----:B------:R-:W-:Y:S02]  /*6270*/  SHF.R.U32.HI R19, RZ, 0x1, R16 ;  /* 0x00000001ff137819 */ /* 0x000fe40000011610 */
[----:B------:R-:W-:Y:S02]  /*6280*/  LOP3.LUT R16, R18, 0x3f, RZ, 0xc, !PT ;  /* 0x0000003f12107812 */ /* 0x000fe400078e0cff */
[CC--:B------:R-:W-:Y:S02]  /*6290*/  SHF.L.U64.HI R23, R21.reuse, R2.reuse, R23 ;  /* 0x0000000215177219 */ /* 0x0c0fe40000010217 */
[----:B------:R-:W-:-:S02]  /*62a0*/  SHF.L.U32 R21, R21, R2, RZ ;  /* 0x0000000215157219 */ /* 0x000fc400000006ff */
[-CC-:B------:R-:W-:Y:S02]  /*62b0*/  SHF.R.U64 R2, R17, R16.reuse, R19.reuse ;  /* 0x0000001011027219 */ /* 0x180fe40000001213 */
[----:B------:R-:W-:Y:S02]  /*62c0*/  SHF.R.U32.HI R16, RZ, R16, R19 ;  /* 0x00000010ff107219 */ /* 0x000fe40000011613 */
[----:B------:R-:W-:Y:S02]  /*62d0*/  LOP3.LUT R21, R21, R2, RZ, 0xfc, !PT ;  /* 0x0000000215157212 */ /* 0x000fe400078efcff */
[----:B------:R-:W-:-:S07]  /*62e0*/  LOP3.LUT R23, R23, R16, RZ, 0xfc, !PT ;  /* 0x0000001017177212 */ /* 0x000fce00078efcff */
.L_x_100:
[----:B------:R-:W-:Y:S05]  /*62f0*/  BSYNC.RECONVERGENT B2 ;  /* 0x0000000000027941 */ /* 0x000fea0003800200 */
.L_x_99:
[----:B------:R-:W-:-:S04]  /*6300*/  IMAD.WIDE.U32 R26, R21, 0x2168c235, RZ ;  /* 0x2168c235151a7825 */ /* 0x000fc800078e00ff */
[----:B------:R-:W-:Y:S01]  /*6310*/  IMAD.MOV.U32 R16, RZ, RZ, R27 ;  /* 0x000000ffff107224 */ /* 0x000fe200078e001b */
[----:B------:R-:W-:Y:S01]  /*6320*/  IADD3 RZ, P1, PT, R26, R26, RZ ;  /* 0x0000001a1aff7210 */ /* 0x000fe20007f3e0ff */
[----:B------:R-:W-:Y:S02]  /*6330*/  IMAD.MOV.U32 R17, RZ, RZ, RZ ;  /* 0x000000ffff117224 */ /* 0x000fe400078e00ff */
[----:B------:R-:W-:-:S04]  /*6340*/  IMAD.HI.U32 R2, R23, -0x36f0255e, RZ ;  /* 0xc90fdaa217027827 */ /* 0x000fc800078e00ff */
[----:B------:R-:W-:-:S04]  /*6350*/  IMAD.WIDE.U32 R16, R21, -0x36f0255e, R16 ;  /* 0xc90fdaa215107825 */ /* 0x000fc800078e0010 */
[----:B------:R-:W-:-:S04]  /*6360*/  IMAD.WIDE.U32 R16, P2, R23, 0x2168c235, R16 ;  /* 0x2168c23517107825 */ /* 0x000fc80007840010 */
[----:B------:R-:W-:Y:S01]  /*6370*/  IMAD R23, R23, -0x36f0255e, RZ ;  /* 0xc90fdaa217177824 */ /* 0x000fe200078e02ff */
[----:B------:R-:W-:Y:S02]  /*6380*/  IADD3.X R2, PT, PT, R2, RZ, RZ, P2, !PT ;  /* 0x000000ff02027210 */ /* 0x000fe400017fe4ff */
[----:B------:R-:W-:Y:S02]  /*6390*/  IADD3.X RZ, P1, PT, R16, R16, RZ, P1, !PT ;  /* 0x0000001010ff7210 */ /* 0x000fe40000f3e4ff */
[----:B------:R-:W-:-:S04]  /*63a0*/  IADD3 R17, P2, PT, R23, R17, RZ ;  /* 0x0000001117117210 */ /* 0x000fc80007f5e0ff */
[C---:B------:R-:W-:Y:S01]  /*63b0*/  ISETP.GT.U32.AND P3, PT, R17.reuse, RZ, PT ;  /* 0x000000ff1100720c */ /* 0x040fe20003f64070 */
[----:B------:R-:W-:Y:S01]  /*63c0*/  IMAD.X R2, RZ, RZ, R2, P2 ;  /* 0x000000ffff027224 */ /* 0x000fe200010e0602 */
[----:B------:R-:W-:-:S04]  /*63d0*/  IADD3.X R16, P2, PT, R17, R17, RZ, P1, !PT ;  /* 0x0000001111107210 */ /* 0x000fc80000f5e4ff */
[C---:B------:R-:W-:Y:S01]  /*63e0*/  ISETP.GT.AND.EX P1, PT, R2.reuse, RZ, PT, P3 ;  /* 0x000000ff0200720c */ /* 0x040fe20003f24330 */
[----:B------:R-:W-:-:S03]  /*63f0*/  IMAD.X R19, R2, 0x1, R2, P2 ;  /* 0x0000000102137824 */ /* 0x000fc600010e0602 */
[----:B------:R-:W-:Y:S02]  /*6400*/  SEL R16, R16, R17, P1 ;  /* 0x0000001110107207 */ /* 0x000fe40000800000 */
[----:B------:R-:W-:Y:S02]  /*6410*/  SEL R17, R19, R2, P1 ;  /* 0x0000000213117207 */ /* 0x000fe40000800000 */
[----:B------:R-:W-:Y:S02]  /*6420*/  IADD3 R2, P2, PT, R16, 0x1, RZ ;  /* 0x0000000110027810 */ /* 0x000fe40007f5e0ff */
[----:B------:R-:W-:Y:S02]  /*6430*/  SEL R19, RZ, 0xffffffff, !P1 ;  /* 0xffffffffff137807 */ /* 0x000fe40004800000 */
[----:B------:R-:W-:Y:S01]  /*6440*/  LOP3.LUT P1, R22, R22, 0x80000000, RZ, 0xc0, !PT ;  /* 0x8000000016167812 */ /* 0x000fe2000782c0ff */
[----:B------:R-:W-:Y:S02]  /*6450*/  IMAD.X R17, RZ, RZ, R17, P2 ;  /* 0x000000ffff117224 */ /* 0x000fe400010e0611 */
[----:B------:R-:W-:Y:S01]  /*6460*/  IMAD.IADD R18, R19, 0x1, -R18 ;  /* 0x0000000113127824 */ /* 0x000fe200078e0a12 */
[----:B------:R-:W-:-:S02]  /*6470*/  SHF.R.U32.HI R19, RZ, 0x1e, R3 ;  /* 0x0000001eff137819 */ /* 0x000fc40000011603 */
[----:B------:R-:W-:Y:S02]  /*6480*/  SHF.R.U64 R2, R2, 0xa, R17 ;  /* 0x0000000a02027819 */ /* 0x000fe40000001211 */
[----:B------:R-:W-:Y:S02]  /*6490*/  SHF.L.U32 R3, R18, 0x14, RZ ;  /* 0x0000001412037819 */ /* 0x000fe400000006ff */
[----:B------:R-:W-:Y:S02]  /*64a0*/  IADD3 R2, P2, PT, R2, 0x1, RZ ;  /* 0x0000000102027810 */ /* 0x000fe40007f5e0ff */
[----:B------:R-:W-:Y:S02]  /*64b0*/  LEA.HI R0, R0, R19, RZ, 0x1 ;  /* 0x0000001300007211 */ /* 0x000fe400078f08ff */
[----:B------:R-:W-:Y:S02]  /*64c0*/  LEA.HI.X R17, R17, RZ, RZ, 0x16, P2 ;  /* 0x000000ff11117211 */ /* 0x000fe400010fb4ff */
[----:B------:R-:W-:Y:S01]  /*64d0*/  @!P0 LOP3.LUT R22, R22, 0x80000000, RZ, 0x3c, !PT ;  /* 0x8000000016168812 */ /* 0x000fe200078e3cff */
[----:B------:R-:W-:Y:S01]  /*64e0*/  @P1 IMAD.MOV R0, RZ, RZ, -R0 ;  /* 0x000000ffff001224 */ /* 0x000fe200078e0a00 */
[----:B------:R-:W-:-:S02]  /*64f0*/  SHF.R.U64 R2, R2, 0x1, R17 ;  /* 0x0000000102027819 */ /* 0x000fc40000001211 */
[----:B------:R-:W-:Y:S02]  /*6500*/  SHF.R.U32.HI R16, RZ, 0x1, R17 ;  /* 0x00000001ff107819 */ /* 0x000fe40000011611 */
[----:B------:R-:W-:-:S04]  /*6510*/  IADD3 R18, P2, P3, RZ, RZ, R2 ;  /* 0x000000ffff127210 */ /* 0x000fc80007b5e002 */
[----:B------:R-:W-:-:S04]  /*6520*/  IADD3.X R3, PT, PT, R3, 0x3fe00000, R16, P2, P3 ;  /* 0x3fe0000003037810 */ /* 0x000fc800017e6410 */
[----:B------:R-:W-:-:S07]  /*6530*/  LOP3.LUT R17, R3, R22, RZ, 0xfc, !PT ;  /* 0x0000001603117212 */ /* 0x000fce00078efcff */
.L_x_94:
[----:B------:R-:W-:Y:S02]  /*6540*/  IMAD.MOV.U32 R21, RZ, RZ, 0x0 ;  /* 0x00000000ff157424 */ /* 0x000fe400078e00ff */
[----:B------:R-:W-:Y:S02]  /*6550*/  IMAD.MOV.U32 R16, RZ, RZ, R18 ;  /* 0x000000ffff107224 */ /* 0x000fe400078e0012 */
[----:B------:R-:W-:Y:S05]  /*6560*/  RET.REL.NODEC R20 `(_Z12renderKernel6Cameraiii5SceneP6uchar4) ;  /* 0xffffff9814a47950 */ /* 0x000fea0003c3ffff */
.L_x_101:
[----:B------:R-:W-:-:S00]  /*6570*/  BRA `(.L_x_101) ;  /* 0xfffffffc00fc7947 */ /* 0x000fc0000383ffff */
[----:B------:R-:W-:-:S00]  /*6580*/  NOP ;  /* 0x0000000000007918 */ /* 0x000fc00000000000 */
[----:B------:R-:W-:-:S00]  /*6590*/  NOP ;  /* 0x0000000000007918 */ /* 0x000fc00000000000 */
[----:B------:R-:W-:-:S00]  /*65a0*/  NOP ;  /* 0x0000000000007918 */ /* 0x000fc00000000000 */
[----:B------:R-:W-:-:S00]  /*65b0*/  NOP ;  /* 0x0000000000007918 */ /* 0x000fc00000000000 */
[----:B------:R-:W-:-:S00]  /*65c0*/  NOP ;  /* 0x0000000000007918 */ /* 0x000fc00000000000 */
[----:B------:R-:W-:-:S00]  /*65d0*/  NOP ;  /* 0x0000000000007918 */ /* 0x000fc00000000000 */
[----:B------:R-:W-:-:S00]  /*65e0*/  NOP ;  /* 0x0000000000007918 */ /* 0x000fc00000000000 */
[----:B------:R-:W-:-:S00]  /*65f0*/  NOP ;  /* 0x0000000000007918 */ /* 0x000fc00000000000 */
.L_x_105:


//--------------------- .nv.global.init           --------------------------
	.section	.nv.global.init,"aw",@progbits
	.align	8
.nv.global.init:
	.type		__cudart_i2opi_d,@object
	.size		__cudart_i2opi_d,(.L_0 - __cudart_i2opi_d)
__cudart_i2opi_d:
        /*0000*/ 	.byte	0x08, 0x5d, 0x8d, 0x1f, 0xb1, 0x5f, 0xfb, 0x6b, 0xea, 0x92, 0x52, 0x8a, 0xf7, 0x39, 0x07, 0x3d
        /* <DEDUP_REMOVED lines=8> */
.L_0:


//--------------------- .nv.shared.reserved.0     --------------------------
	.section	.nv.shared.reserved.0,"aw",@nobits
	.weak		__nv_reservedSMEM_offset_0_alias
	.size		__nv_reservedSMEM_offset_0_alias, 0, 64
	.other		__nv_reservedSMEM_offset_0_alias,@"STO_CUDA_RESERVED_SHARED STV_DEFAULT"
__nv_reservedSMEM_offset_0_alias:
	.zero		0
	.zero		64


//--------------------- .nv.constant0._Z12renderKernel6Cameraiii5SceneP6uchar4 --------------------------
	.section	.nv.constant0._Z12renderKernel6Cameraiii5SceneP6uchar4,"a",@progbits
	.sectionflags	@""
	.align	4
.nv.constant0._Z12renderKernel6Cameraiii5SceneP6uchar4:
	.zero		1024


//--------------------- SYMBOLS --------------------------

	.type		.nv.reservedSmem.offset0,@object
	.size		.nv.reservedSmem.offset0,0x4
